//
// Generated by NVIDIA NVVM Compiler
//
// Compiler Build ID: CL-36424714
// Cuda compilation tools, release 13.0, V13.0.88
// Based on NVVM 20.0.0
//

.version 9.0
.target sm_100
.address_size 64

	// .globl	_Z13initializePRGijP17curandStateXORWOW
.global .align 4 .b8 precalc_xorwow_matrix[102400];
.global .align 4 .b8 precalc_xorwow_offset_matrix[102400];
.global .align 4 .b8 mrg32k3aM1[2304];
.global .align 4 .b8 mrg32k3aM2[2304];
.global .align 4 .b8 mrg32k3aM1SubSeq[2016];
.global .align 4 .b8 mrg32k3aM2SubSeq[2016];
.global .align 4 .b8 mrg32k3aM1Seq[2304];
.global .align 4 .b8 mrg32k3aM2Seq[2304];
.const .align 8 .b8 __cr_lgamma_table[72];

.visible .entry _Z13initializePRGijP17curandStateXORWOW(
	.param .u32 _Z13initializePRGijP17curandStateXORWOW_param_0,
	.param .u32 _Z13initializePRGijP17curandStateXORWOW_param_1,
	.param .u64 .ptr .align 1 _Z13initializePRGijP17curandStateXORWOW_param_2
)
{
	.reg .pred 	%p<25>;
	.reg .b32 	%r<410>;
	.reg .b64 	%rd<18>;

	ld.param.u32 	%r184, [_Z13initializePRGijP17curandStateXORWOW_param_0];
	ld.param.u32 	%r183, [_Z13initializePRGijP17curandStateXORWOW_param_1];
	ld.param.u64 	%rd8, [_Z13initializePRGijP17curandStateXORWOW_param_2];
	mov.u32 	%r185, %tid.x;
	mov.u32 	%r186, %ntid.x;
	mov.u32 	%r187, %ctaid.x;
	mad.lo.s32 	%r1, %r186, %r187, %r185;
	setp.ge.s32 	%p1, %r1, %r184;
	@%p1 bra 	$L__BB0_44;
	cvta.to.global.u64 	%rd9, %rd8;
	cvt.s64.s32 	%rd17, %r1;
	mul.wide.s32 	%rd10, %r1, 48;
	add.s64 	%rd2, %rd9, %rd10;
	xor.b32  	%r188, %r183, -1429050551;
	mul.lo.s32 	%r189, %r188, 1099087573;
	add.s32 	%r190, %r189, -638133224;
	add.s32 	%r191, %r189, 123456789;
	st.global.v2.u32 	[%rd2], {%r190, %r191};
	xor.b32  	%r192, %r189, 362436069;
	mov.b32 	%r193, -123459836;
	st.global.v2.u32 	[%rd2+8], {%r192, %r193};
	add.s32 	%r194, %r189, 5783321;
	mov.b32 	%r195, -589760388;
	st.global.v2.u32 	[%rd2+16], {%r195, %r194};
	setp.eq.s32 	%p2, %r1, 0;
	@%p2 bra 	$L__BB0_43;
	mov.b32 	%r316, 0;
	mov.u64 	%rd12, precalc_xorwow_matrix;
$L__BB0_3:
	and.b64  	%rd4, %rd17, 3;
	setp.eq.s64 	%p3, %rd4, 0;
	@%p3 bra 	$L__BB0_42;
	mul.wide.u32 	%rd11, %r316, 3200;
	add.s64 	%rd5, %rd12, %rd11;
	cvt.u32.u64 	%r3, %rd4;
	mov.b32 	%r317, 0;
$L__BB0_5:
	mov.b32 	%r330, 0;
	mov.u32 	%r331, %r330;
	mov.u32 	%r332, %r330;
	mov.u32 	%r333, %r330;
	mov.u32 	%r334, %r330;
	mov.u32 	%r323, %r330;
$L__BB0_6:
	mul.wide.u32 	%rd13, %r323, 4;
	add.s64 	%rd14, %rd2, %rd13;
	ld.global.u32 	%r11, [%rd14+4];
	shl.b32 	%r12, %r323, 5;
	mov.b32 	%r329, 0;
$L__BB0_7:
	.pragma "nounroll";
	shr.u32 	%r200, %r11, %r329;
	and.b32  	%r201, %r200, 1;
	setp.eq.b32 	%p4, %r201, 1;
	not.pred 	%p5, %p4;
	add.s32 	%r202, %r12, %r329;
	mul.lo.s32 	%r203, %r202, 5;
	mul.wide.u32 	%rd15, %r203, 4;
	add.s64 	%rd6, %rd5, %rd15;
	@%p5 bra 	$L__BB0_9;
	ld.global.u32 	%r204, [%rd6];
	xor.b32  	%r334, %r334, %r204;
	ld.global.u32 	%r205, [%rd6+4];
	xor.b32  	%r333, %r333, %r205;
	ld.global.u32 	%r206, [%rd6+8];
	xor.b32  	%r332, %r332, %r206;
	ld.global.u32 	%r207, [%rd6+12];
	xor.b32  	%r331, %r331, %r207;
	ld.global.u32 	%r208, [%rd6+16];
	xor.b32  	%r330, %r330, %r208;
$L__BB0_9:
	and.b32  	%r210, %r200, 2;
	setp.eq.s32 	%p6, %r210, 0;
	@%p6 bra 	$L__BB0_11;
	ld.global.u32 	%r211, [%rd6+20];
	xor.b32  	%r334, %r334, %r211;
	ld.global.u32 	%r212, [%rd6+24];
	xor.b32  	%r333, %r333, %r212;
	ld.global.u32 	%r213, [%rd6+28];
	xor.b32  	%r332, %r332, %r213;
	ld.global.u32 	%r214, [%rd6+32];
	xor.b32  	%r331, %r331, %r214;
	ld.global.u32 	%r215, [%rd6+36];
	xor.b32  	%r330, %r330, %r215;
$L__BB0_11:
	and.b32  	%r217, %r200, 4;
	setp.eq.s32 	%p7, %r217, 0;
	@%p7 bra 	$L__BB0_13;
	ld.global.u32 	%r218, [%rd6+40];
	xor.b32  	%r334, %r334, %r218;
	ld.global.u32 	%r219, [%rd6+44];
	xor.b32  	%r333, %r333, %r219;
	ld.global.u32 	%r220, [%rd6+48];
	xor.b32  	%r332, %r332, %r220;
	ld.global.u32 	%r221, [%rd6+52];
	xor.b32  	%r331, %r331, %r221;
	ld.global.u32 	%r222, [%rd6+56];
	xor.b32  	%r330, %r330, %r222;
$L__BB0_13:
	and.b32  	%r224, %r200, 8;
	setp.eq.s32 	%p8, %r224, 0;
	@%p8 bra 	$L__BB0_15;
	ld.global.u32 	%r225, [%rd6+60];
	xor.b32  	%r334, %r334, %r225;
	ld.global.u32 	%r226, [%rd6+64];
	xor.b32  	%r333, %r333, %r226;
	ld.global.u32 	%r227, [%rd6+68];
	xor.b32  	%r332, %r332, %r227;
	ld.global.u32 	%r228, [%rd6+72];
	xor.b32  	%r331, %r331, %r228;
	ld.global.u32 	%r229, [%rd6+76];
	xor.b32  	%r330, %r330, %r229;
$L__BB0_15:
	and.b32  	%r231, %r200, 16;
	setp.eq.s32 	%p9, %r231, 0;
	@%p9 bra 	$L__BB0_17;
	ld.global.u32 	%r232, [%rd6+80];
	xor.b32  	%r334, %r334, %r232;
	ld.global.u32 	%r233, [%rd6+84];
	xor.b32  	%r333, %r333, %r233;
	ld.global.u32 	%r234, [%rd6+88];
	xor.b32  	%r332, %r332, %r234;
	ld.global.u32 	%r235, [%rd6+92];
	xor.b32  	%r331, %r331, %r235;
	ld.global.u32 	%r236, [%rd6+96];
	xor.b32  	%r330, %r330, %r236;
$L__BB0_17:
	and.b32  	%r238, %r200, 32;
	setp.eq.s32 	%p10, %r238, 0;
	@%p10 bra 	$L__BB0_19;
	ld.global.u32 	%r239, [%rd6+100];
	xor.b32  	%r334, %r334, %r239;
	ld.global.u32 	%r240, [%rd6+104];
	xor.b32  	%r333, %r333, %r240;
	ld.global.u32 	%r241, [%rd6+108];
	xor.b32  	%r332, %r332, %r241;
	ld.global.u32 	%r242, [%rd6+112];
	xor.b32  	%r331, %r331, %r242;
	ld.global.u32 	%r243, [%rd6+116];
	xor.b32  	%r330, %r330, %r243;
$L__BB0_19:
	and.b32  	%r245, %r200, 64;
	setp.eq.s32 	%p11, %r245, 0;
	@%p11 bra 	$L__BB0_21;
	ld.global.u32 	%r246, [%rd6+120];
	xor.b32  	%r334, %r334, %r246;
	ld.global.u32 	%r247, [%rd6+124];
	xor.b32  	%r333, %r333, %r247;
	ld.global.u32 	%r248, [%rd6+128];
	xor.b32  	%r332, %r332, %r248;
	ld.global.u32 	%r249, [%rd6+132];
	xor.b32  	%r331, %r331, %r249;
	ld.global.u32 	%r250, [%rd6+136];
	xor.b32  	%r330, %r330, %r250;
$L__BB0_21:
	and.b32  	%r252, %r200, 128;
	setp.eq.s32 	%p12, %r252, 0;
	@%p12 bra 	$L__BB0_23;
	ld.global.u32 	%r253, [%rd6+140];
	xor.b32  	%r334, %r334, %r253;
	ld.global.u32 	%r254, [%rd6+144];
	xor.b32  	%r333, %r333, %r254;
	ld.global.u32 	%r255, [%rd6+148];
	xor.b32  	%r332, %r332, %r255;
	ld.global.u32 	%r256, [%rd6+152];
	xor.b32  	%r331, %r331, %r256;
	ld.global.u32 	%r257, [%rd6+156];
	xor.b32  	%r330, %r330, %r257;
$L__BB0_23:
	and.b32  	%r259, %r200, 256;
	setp.eq.s32 	%p13, %r259, 0;
	@%p13 bra 	$L__BB0_25;
	ld.global.u32 	%r260, [%rd6+160];
	xor.b32  	%r334, %r334, %r260;
	ld.global.u32 	%r261, [%rd6+164];
	xor.b32  	%r333, %r333, %r261;
	ld.global.u32 	%r262, [%rd6+168];
	xor.b32  	%r332, %r332, %r262;
	ld.global.u32 	%r263, [%rd6+172];
	xor.b32  	%r331, %r331, %r263;
	ld.global.u32 	%r264, [%rd6+176];
	xor.b32  	%r330, %r330, %r264;
$L__BB0_25:
	and.b32  	%r266, %r200, 512;
	setp.eq.s32 	%p14, %r266, 0;
	@%p14 bra 	$L__BB0_27;
	ld.global.u32 	%r267, [%rd6+180];
	xor.b32  	%r334, %r334, %r267;
	ld.global.u32 	%r268, [%rd6+184];
	xor.b32  	%r333, %r333, %r268;
	ld.global.u32 	%r269, [%rd6+188];
	xor.b32  	%r332, %r332, %r269;
	ld.global.u32 	%r270, [%rd6+192];
	xor.b32  	%r331, %r331, %r270;
	ld.global.u32 	%r271, [%rd6+196];
	xor.b32  	%r330, %r330, %r271;
$L__BB0_27:
	and.b32  	%r273, %r200, 1024;
	setp.eq.s32 	%p15, %r273, 0;
	@%p15 bra 	$L__BB0_29;
	ld.global.u32 	%r274, [%rd6+200];
	xor.b32  	%r334, %r334, %r274;
	ld.global.u32 	%r275, [%rd6+204];
	xor.b32  	%r333, %r333, %r275;
	ld.global.u32 	%r276, [%rd6+208];
	xor.b32  	%r332, %r332, %r276;
	ld.global.u32 	%r277, [%rd6+212];
	xor.b32  	%r331, %r331, %r277;
	ld.global.u32 	%r278, [%rd6+216];
	xor.b32  	%r330, %r330, %r278;
$L__BB0_29:
	and.b32  	%r280, %r200, 2048;
	setp.eq.s32 	%p16, %r280, 0;
	@%p16 bra 	$L__BB0_31;
	ld.global.u32 	%r281, [%rd6+220];
	xor.b32  	%r334, %r334, %r281;
	ld.global.u32 	%r282, [%rd6+224];
	xor.b32  	%r333, %r333, %r282;
	ld.global.u32 	%r283, [%rd6+228];
	xor.b32  	%r332, %r332, %r283;
	ld.global.u32 	%r284, [%rd6+232];
	xor.b32  	%r331, %r331, %r284;
	ld.global.u32 	%r285, [%rd6+236];
	xor.b32  	%r330, %r330, %r285;
$L__BB0_31:
	and.b32  	%r287, %r200, 4096;
	setp.eq.s32 	%p17, %r287, 0;
	@%p17 bra 	$L__BB0_33;
	ld.global.u32 	%r288, [%rd6+240];
	xor.b32  	%r334, %r334, %r288;
	ld.global.u32 	%r289, [%rd6+244];
	xor.b32  	%r333, %r333, %r289;
	ld.global.u32 	%r290, [%rd6+248];
	xor.b32  	%r332, %r332, %r290;
	ld.global.u32 	%r291, [%rd6+252];
	xor.b32  	%r331, %r331, %r291;
	ld.global.u32 	%r292, [%rd6+256];
	xor.b32  	%r330, %r330, %r292;
$L__BB0_33:
	and.b32  	%r294, %r200, 8192;
	setp.eq.s32 	%p18, %r294, 0;
	@%p18 bra 	$L__BB0_35;
	ld.global.u32 	%r295, [%rd6+260];
	xor.b32  	%r334, %r334, %r295;
	ld.global.u32 	%r296, [%rd6+264];
	xor.b32  	%r333, %r333, %r296;
	ld.global.u32 	%r297, [%rd6+268];
	xor.b32  	%r332, %r332, %r297;
	ld.global.u32 	%r298, [%rd6+272];
	xor.b32  	%r331, %r331, %r298;
	ld.global.u32 	%r299, [%rd6+276];
	xor.b32  	%r330, %r330, %r299;
$L__BB0_35:
	and.b32  	%r301, %r200, 16384;
	setp.eq.s32 	%p19, %r301, 0;
	@%p19 bra 	$L__BB0_37;
	ld.global.u32 	%r302, [%rd6+280];
	xor.b32  	%r334, %r334, %r302;
	ld.global.u32 	%r303, [%rd6+284];
	xor.b32  	%r333, %r333, %r303;
	ld.global.u32 	%r304, [%rd6+288];
	xor.b32  	%r332, %r332, %r304;
	ld.global.u32 	%r305, [%rd6+292];
	xor.b32  	%r331, %r331, %r305;
	ld.global.u32 	%r306, [%rd6+296];
	xor.b32  	%r330, %r330, %r306;
$L__BB0_37:
	and.b32  	%r308, %r200, 32768;
	setp.eq.s32 	%p20, %r308, 0;
	@%p20 bra 	$L__BB0_39;
	ld.global.u32 	%r309, [%rd6+300];
	xor.b32  	%r334, %r334, %r309;
	ld.global.u32 	%r310, [%rd6+304];
	xor.b32  	%r333, %r333, %r310;
	ld.global.u32 	%r311, [%rd6+308];
	xor.b32  	%r332, %r332, %r311;
	ld.global.u32 	%r312, [%rd6+312];
	xor.b32  	%r331, %r331, %r312;
	ld.global.u32 	%r313, [%rd6+316];
	xor.b32  	%r330, %r330, %r313;
$L__BB0_39:
	add.s32 	%r329, %r329, 16;
	setp.ne.s32 	%p21, %r329, 32;
	@%p21 bra 	$L__BB0_7;
	mad.lo.s32 	%r314, %r323, -31, %r12;
	add.s32 	%r323, %r314, 1;
	setp.ne.s32 	%p22, %r323, 5;
	@%p22 bra 	$L__BB0_6;
	st.global.u32 	[%rd2+4], %r334;
	st.global.u32 	[%rd2+8], %r333;
	st.global.u32 	[%rd2+12], %r332;
	st.global.u32 	[%rd2+16], %r331;
	st.global.u32 	[%rd2+20], %r330;
	add.s32 	%r317, %r317, 1;
	setp.lt.u32 	%p23, %r317, %r3;
	@%p23 bra 	$L__BB0_5;
$L__BB0_42:
	shr.u64 	%rd7, %rd17, 2;
	add.s32 	%r316, %r316, 1;
	setp.gt.u64 	%p24, %rd17, 3;
	mov.u64 	%rd17, %rd7;
	@%p24 bra 	$L__BB0_3;
$L__BB0_43:
	mov.b32 	%r315, 0;
	st.global.v2.u32 	[%rd2+24], {%r315, %r315};
	st.global.u32 	[%rd2+32], %r315;
	mov.b64 	%rd16, 0;
	st.global.u64 	[%rd2+40], %rd16;
$L__BB0_44:
	ret;

}
	// .globl	_Z11uniformDistiP17curandStateXORWOWPf
.visible .entry _Z11uniformDistiP17curandStateXORWOWPf(
	.param .u32 _Z11uniformDistiP17curandStateXORWOWPf_param_0,
	.param .u64 .ptr .align 1 _Z11uniformDistiP17curandStateXORWOWPf_param_1,
	.param .u64 .ptr .align 1 _Z11uniformDistiP17curandStateXORWOWPf_param_2
)
{
	.reg .pred 	%p<2>;
	.reg .b32 	%r<21>;
	.reg .b32 	%f<3>;
	.reg .b64 	%rd<9>;

	ld.param.u32 	%r2, [_Z11uniformDistiP17curandStateXORWOWPf_param_0];
	ld.param.u64 	%rd1, [_Z11uniformDistiP17curandStateXORWOWPf_param_1];
	ld.param.u64 	%rd2, [_Z11uniformDistiP17curandStateXORWOWPf_param_2];
	mov.u32 	%r3, %tid.x;
	mov.u32 	%r4, %ntid.x;
	mov.u32 	%r5, %ctaid.x;
	mad.lo.s32 	%r1, %r4, %r5, %r3;
	setp.ge.s32 	%p1, %r1, %r2;
	@%p1 bra 	$L__BB1_2;
	cvta.to.global.u64 	%rd3, %rd1;
	cvta.to.global.u64 	%rd4, %rd2;
	mul.wide.s32 	%rd5, %r1, 48;
	add.s64 	%rd6, %rd3, %rd5;
	ld.global.v2.u32 	{%r6, %r7}, [%rd6];
	shr.u32 	%r8, %r7, 2;
	xor.b32  	%r9, %r8, %r7;
	ld.global.v2.u32 	{%r10, %r11}, [%rd6+8];
	ld.global.v2.u32 	{%r12, %r13}, [%rd6+16];
	st.global.v2.u32 	[%rd6+8], {%r11, %r12};
	shl.b32 	%r14, %r13, 4;
	shl.b32 	%r15, %r9, 1;
	xor.b32  	%r16, %r15, %r14;
	xor.b32  	%r17, %r16, %r9;
	xor.b32  	%r18, %r17, %r13;
	st.global.v2.u32 	[%rd6+16], {%r13, %r18};
	add.s32 	%r19, %r6, 362437;
	st.global.v2.u32 	[%rd6], {%r19, %r10};
	add.s32 	%r20, %r18, %r19;
	cvt.rn.f32.u32 	%f1, %r20;
	fma.rn.f32 	%f2, %f1, 0f2F800000, 0f2F000000;
	mul.wide.s32 	%rd7, %r1, 4;
	add.s64 	%rd8, %rd4, %rd7;
	st.global.f32 	[%rd8], %f2;
$L__BB1_2:
	ret;

}
	// .globl	_Z10normalDistiP17curandStateXORWOWPf
.visible .entry _Z10normalDistiP17curandStateXORWOWPf(
	.param .u32 _Z10normalDistiP17curandStateXORWOWPf_param_0,
	.param .u64 .ptr .align 1 _Z10normalDistiP17curandStateXORWOWPf_param_1,
	.param .u64 .ptr .align 1 _Z10normalDistiP17curandStateXORWOWPf_param_2
)
{
	.reg .pred 	%p<6>;
	.reg .b32 	%r<37>;
	.reg .b32 	%f<35>;
	.reg .b64 	%rd<9>;

	ld.param.u32 	%r2, [_Z10normalDistiP17curandStateXORWOWPf_param_0];
	ld.param.u64 	%rd2, [_Z10normalDistiP17curandStateXORWOWPf_param_1];
	ld.param.u64 	%rd3, [_Z10normalDistiP17curandStateXORWOWPf_param_2];
	mov.u32 	%r3, %tid.x;
	mov.u32 	%r4, %ntid.x;
	mov.u32 	%r5, %ctaid.x;
	mad.lo.s32 	%r1, %r4, %r5, %r3;
	setp.ge.s32 	%p1, %r1, %r2;
	@%p1 bra 	$L__BB2_5;
	cvta.to.global.u64 	%rd4, %rd2;
	mul.wide.s32 	%rd5, %r1, 48;
	add.s64 	%rd1, %rd4, %rd5;
	ld.global.u32 	%r6, [%rd1+24];
	setp.eq.s32 	%p2, %r6, 1;
	@%p2 bra 	$L__BB2_3;
	ld.global.v2.u32 	{%r7, %r8}, [%rd1];
	shr.u32 	%r9, %r8, 2;
	xor.b32  	%r10, %r9, %r8;
	ld.global.v2.u32 	{%r11, %r12}, [%rd1+8];
	ld.global.v2.u32 	{%r13, %r14}, [%rd1+16];
	shl.b32 	%r15, %r14, 4;
	shl.b32 	%r16, %r10, 1;
	xor.b32  	%r17, %r16, %r15;
	xor.b32  	%r18, %r17, %r10;
	xor.b32  	%r19, %r18, %r14;
	add.s32 	%r20, %r7, %r19;
	add.s32 	%r21, %r20, 362437;
	shr.u32 	%r22, %r11, 2;
	xor.b32  	%r23, %r22, %r11;
	st.global.v2.u32 	[%rd1+8], {%r13, %r14};
	shl.b32 	%r24, %r19, 4;
	shl.b32 	%r25, %r23, 1;
	xor.b32  	%r26, %r25, %r24;
	xor.b32  	%r27, %r26, %r23;
	xor.b32  	%r28, %r27, %r19;
	st.global.v2.u32 	[%rd1+16], {%r19, %r28};
	add.s32 	%r29, %r7, 724874;
	st.global.v2.u32 	[%rd1], {%r29, %r12};
	add.s32 	%r30, %r28, %r29;
	cvt.rn.f32.u32 	%f4, %r21;
	fma.rn.f32 	%f5, %f4, 0f2F800000, 0f2F000000;
	cvt.rn.f32.u32 	%f6, %r30;
	fma.rn.f32 	%f7, %f6, 0f30C90FDB, 0f30490FDB;
	setp.lt.f32 	%p3, %f5, 0f00800000;
	mul.f32 	%f8, %f5, 0f4B000000;
	selp.f32 	%f9, %f8, %f5, %p3;
	selp.f32 	%f10, 0fC1B80000, 0f00000000, %p3;
	mov.b32 	%r31, %f9;
	add.s32 	%r32, %r31, -1059760811;
	and.b32  	%r33, %r32, -8388608;
	sub.s32 	%r34, %r31, %r33;
	mov.b32 	%f11, %r34;
	cvt.rn.f32.s32 	%f12, %r33;
	fma.rn.f32 	%f13, %f12, 0f34000000, %f10;
	add.f32 	%f14, %f11, 0fBF800000;
	fma.rn.f32 	%f15, %f14, 0fBE055027, 0f3E1039F6;
	fma.rn.f32 	%f16, %f15, %f14, 0fBDF8CDCC;
	fma.rn.f32 	%f17, %f16, %f14, 0f3E0F2955;
	fma.rn.f32 	%f18, %f17, %f14, 0fBE2AD8B9;
	fma.rn.f32 	%f19, %f18, %f14, 0f3E4CED0B;
	fma.rn.f32 	%f20, %f19, %f14, 0fBE7FFF22;
	fma.rn.f32 	%f21, %f20, %f14, 0f3EAAAA78;
	fma.rn.f32 	%f22, %f21, %f14, 0fBF000000;
	mul.f32 	%f23, %f14, %f22;
	fma.rn.f32 	%f24, %f23, %f14, %f14;
	fma.rn.f32 	%f25, %f13, 0f3F317218, %f24;
	setp.gt.u32 	%p4, %r31, 2139095039;
	fma.rn.f32 	%f26, %f9, 0f7F800000, 0f7F800000;
	selp.f32 	%f27, %f26, %f25, %p4;
	setp.eq.f32 	%p5, %f9, 0f00000000;
	mul.f32 	%f28, %f27, 0fC0000000;
	selp.f32 	%f29, 0f7F800000, %f28, %p5;
	sqrt.rn.f32 	%f30, %f29;
	sin.approx.f32 	%f31, %f7;
	cos.approx.f32 	%f32, %f7;
	mul.f32 	%f34, %f30, %f31;
	mul.f32 	%f33, %f30, %f32;
	st.global.f32 	[%rd1+32], %f33;
	mov.b32 	%r35, 1;
	st.global.u32 	[%rd1+24], %r35;
	bra.uni 	$L__BB2_4;
$L__BB2_3:
	mov.b32 	%r36, 0;
	st.global.u32 	[%rd1+24], %r36;
	ld.global.f32 	%f34, [%rd1+32];
$L__BB2_4:
	cvta.to.global.u64 	%rd6, %rd3;
	mul.wide.s32 	%rd7, %r1, 4;
	add.s64 	%rd8, %rd6, %rd7;
	st.global.f32 	[%rd8], %f34;
$L__BB2_5:
	ret;

}


// ===== COMPILED SASS (sm_100) =====

	.target	sm_100

	.elftype	@"ET_EXEC"


//--------------------- .note.nv.tkinfo           --------------------------
	.section	.note.nv.tkinfo,"",@"SHT_NOTE"
	.sectionflags	@"SHF_NOTE_NV_TKINFO"
	.tkinfo
        /*0018*/ 	.word	0x00000002
        /*0030*/ 	.string	""
        /*0030*/ 	.string	"ptxas"
        /*0030*/ 	.string	"Cuda compilation tools, release 13.0, V13.0.88"
        /*0030*/ 	.string	"Build cuda_13.0.r13.0/compiler.36424714_0"
        /*0030*/ 	.string	"-arch sm_100 -m 64 "



//--------------------- .note.nv.cuinfo           --------------------------
	.section	.note.nv.cuinfo,"",@"SHT_NOTE"
	.sectionflags	@"SHF_NOTE_NV_CUINFO"
        /*0018*/ 	.short	0x0002
        /*001a*/ 	.short	0x0064
        /*001c*/ 	.short	0x0082
	.zero		2


//--------------------- .nv.info                  --------------------------
	.section	.nv.info,"",@"SHT_CUDA_INFO"
	.align	4


	//----- nvinfo : EIATTR_REGCOUNT
	.align		4
        /*0000*/ 	.byte	0x04, 0x2f
        /*0002*/ 	.short	(.L_10 - .L_9)
	.align		4
.L_9:
        /*0004*/ 	.word	index@(_Z13initializePRGijP17curandStateXORWOW)
        /*0008*/ 	.word	0x0000001f


	//----- nvinfo : EIATTR_FRAME_SIZE
	.align		4
.L_10:
        /*000c*/ 	.byte	0x04, 0x11
        /*000e*/ 	.short	(.L_12 - .L_11)
	.align		4
.L_11:
        /*0010*/ 	.word	index@(_Z13initializePRGijP17curandStateXORWOW)
        /*0014*/ 	.word	0x00000000


	//----- nvinfo : EIATTR_REGCOUNT
	.align		4
.L_12:
        /*0018*/ 	.byte	0x04, 0x2f
        /*001a*/ 	.short	(.L_14 - .L_13)
	.align		4
.L_13:
        /*001c*/ 	.word	index@(_Z11uniformDistiP17curandStateXORWOWPf)
        /*0020*/ 	.word	0x00000016


	//----- nvinfo : EIATTR_FRAME_SIZE
	.align		4
.L_14:
        /*0024*/ 	.byte	0x04, 0x11
        /*0026*/ 	.short	(.L_16 - .L_15)
	.align		4
.L_15:
        /*0028*/ 	.word	index@(_Z11uniformDistiP17curandStateXORWOWPf)
        /*002c*/ 	.word	0x00000000


	//----- nvinfo : EIATTR_REGCOUNT
	.align		4
.L_16:
        /*0030*/ 	.byte	0x04, 0x2f
        /*0032*/ 	.short	(.L_18 - .L_17)
	.align		4
.L_17:
        /*0034*/ 	.word	index@(_Z10normalDistiP17curandStateXORWOWPf)
        /*0038*/ 	.word	0x00000013


	//----- nvinfo : EIATTR_FRAME_SIZE
	.align		4
.L_18:
        /*003c*/ 	.byte	0x04, 0x11
        /*003e*/ 	.short	(.L_20 - .L_19)
	.align		4
.L_19:
        /*0040*/ 	.word	index@($__internal_0_$__cuda_sm20_sqrt_rn_f32_slowpath)
        /*0044*/ 	.word	0x00000000


	//----- nvinfo : EIATTR_FRAME_SIZE
	.align		4
.L_20:
        /*0048*/ 	.byte	0x04, 0x11
        /*004a*/ 	.short	(.L_22 - .L_21)
	.align		4
.L_21:
        /*004c*/ 	.word	index@(_Z10normalDistiP17curandStateXORWOWPf)
        /*0050*/ 	.word	0x00000000


	//----- nvinfo : EIATTR_MIN_STACK_SIZE
	.align		4
.L_22:
        /*0054*/ 	.byte	0x04, 0x12
        /*0056*/ 	.short	(.L_24 - .L_23)
	.align		4
.L_23:
        /*0058*/ 	.word	index@(_Z10normalDistiP17curandStateXORWOWPf)
        /*005c*/ 	.word	0x00000000


	//----- nvinfo : EIATTR_MIN_STACK_SIZE
	.align		4
.L_24:
        /*0060*/ 	.byte	0x04, 0x12
        /*0062*/ 	.short	(.L_26 - .L_25)
	.align		4
.L_25:
        /*0064*/ 	.word	index@(_Z11uniformDistiP17curandStateXORWOWPf)
        /*0068*/ 	.word	0x00000000


	//----- nvinfo : EIATTR_MIN_STACK_SIZE
	.align		4
.L_26:
        /*006c*/ 	.byte	0x04, 0x12
        /*006e*/ 	.short	(.L_28 - .L_27)
	.align		4
.L_27:
        /*0070*/ 	.word	index@(_Z13initializePRGijP17curandStateXORWOW)
        /*0074*/ 	.word	0x00000000
.L_28:


//--------------------- .nv.compat                --------------------------
	.section	.nv.compat,"",@"SHT_CUDA_COMPAT_INFO"
	.align	4
        /*0000*/ 	.byte	0x02, 0x09, 0x00, 0x00, 0x02, 0x02, 0x01, 0x00, 0x02, 0x05, 0x05, 0x00, 0x03, 0x07, 0x01, 0x01
        /*0010*/ 	.byte	0x02, 0x03, 0x00, 0x00, 0x02, 0x06, 0x01, 0x00, 0x04, 0x0b, 0x08, 0x00, 0x01, 0x00, 0x00, 0x00
        /*0020*/ 	.byte	0x00, 0x00, 0x00, 0x00


//--------------------- .nv.info._Z10normalDistiP17curandStateXORWOWPf --------------------------
	.section	.nv.info._Z10normalDistiP17curandStateXORWOWPf,"",@"SHT_CUDA_INFO"
	.sectionflags	@""
	.align	4


	//----- nvinfo : EIATTR_CUDA_API_VERSION
	.align		4
        /*0000*/ 	.byte	0x04, 0x37
        /*0002*/ 	.short	(.L_30 - .L_29)
.L_29:
        /*0004*/ 	.word	0x00000082


	//----- nvinfo : EIATTR_KPARAM_INFO
	.align		4
.L_30:
        /*0008*/ 	.byte	0x04, 0x17
        /*000a*/ 	.short	(.L_32 - .L_31)
.L_31:
        /*000c*/ 	.word	0x00000000
        /*0010*/ 	.short	0x0002
        /*0012*/ 	.short	0x0010
        /*0014*/ 	.byte	0x00, 0xf5, 0x21, 0x00


	//----- nvinfo : EIATTR_KPARAM_INFO
	.align		4
.L_32:
        /*0018*/ 	.byte	0x04, 0x17
        /*001a*/ 	.short	(.L_34 - .L_33)
.L_33:
        /*001c*/ 	.word	0x00000000
        /*0020*/ 	.short	0x0001
        /*0022*/ 	.short	0x0008
        /*0024*/ 	.byte	0x00, 0xf5, 0x21, 0x00


	//----- nvinfo : EIATTR_KPARAM_INFO
	.align		4
.L_34:
        /*0028*/ 	.byte	0x04, 0x17
        /*002a*/ 	.short	(.L_36 - .L_35)
.L_35:
        /*002c*/ 	.word	0x00000000
        /*0030*/ 	.short	0x0000
        /*0032*/ 	.short	0x0000
        /*0034*/ 	.byte	0x00, 0xf0, 0x11, 0x00


	//----- nvinfo : EIATTR_SPARSE_MMA_MASK
	.align		4
.L_36:
        /*0038*/ 	.byte	0x03, 0x50
        /*003a*/ 	.short	0x0000


	//----- nvinfo : EIATTR_MAXREG_COUNT
	.align		4
        /*003c*/ 	.byte	0x03, 0x1b
        /*003e*/ 	.short	0x00ff


	//----- nvinfo : EIATTR_MERCURY_ISA_VERSION
	.align		4
        /*0040*/ 	.byte	0x03, 0x5f
        /*0042*/ 	.short	0x0101


	//----- nvinfo : EIATTR_VRC_CTA_INIT_COUNT
	.align		4
        /*0044*/ 	.byte	0x02, 0x4a
	.zero		1
	.zero		1


	//----- nvinfo : EIATTR_EXIT_INSTR_OFFSETS
	.align		4
        /*0048*/ 	.byte	0x04, 0x1c
        /*004a*/ 	.short	(.L_38 - .L_37)


	//   ....[0]....
.L_37:
        /*004c*/ 	.word	0x00000070


	//   ....[1]....
        /*0050*/ 	.word	0x00000620


	//----- nvinfo : EIATTR_CRS_STACK_SIZE
	.align		4
.L_38:
        /*0054*/ 	.byte	0x04, 0x1e
        /*0056*/ 	.short	(.L_40 - .L_39)
.L_39:
        /*0058*/ 	.word	0x00000000


	//----- nvinfo : EIATTR_CBANK_PARAM_SIZE
	.align		4
.L_40:
        /*005c*/ 	.byte	0x03, 0x19
        /*005e*/ 	.short	0x0018


	//----- nvinfo : EIATTR_PARAM_CBANK
	.align		4
        /*0060*/ 	.byte	0x04, 0x0a
        /*0062*/ 	.short	(.L_42 - .L_41)
	.align		4
.L_41:
        /*0064*/ 	.word	index@(.nv.constant0._Z10normalDistiP17curandStateXORWOWPf)
        /*0068*/ 	.short	0x0380
        /*006a*/ 	.short	0x0018


	//----- nvinfo : EIATTR_SW_WAR
	.align		4
.L_42:
        /*006c*/ 	.byte	0x04, 0x36
        /*006e*/ 	.short	(.L_44 - .L_43)
.L_43:
        /*0070*/ 	.word	0x00000008
.L_44:


//--------------------- .nv.info._Z11uniformDistiP17curandStateXORWOWPf --------------------------
	.section	.nv.info._Z11uniformDistiP17curandStateXORWOWPf,"",@"SHT_CUDA_INFO"
	.sectionflags	@""
	.align	4


	//----- nvinfo : EIATTR_CUDA_API_VERSION
	.align		4
        /*0000*/ 	.byte	0x04, 0x37
        /*0002*/ 	.short	(.L_46 - .L_45)
.L_45:
        /*0004*/ 	.word	0x00000082


	//----- nvinfo : EIATTR_KPARAM_INFO
	.align		4
.L_46:
        /*0008*/ 	.byte	0x04, 0x17
        /*000a*/ 	.short	(.L_48 - .L_47)
.L_47:
        /*000c*/ 	.word	0x00000000
        /*0010*/ 	.short	0x0002
        /*0012*/ 	.short	0x0010
        /*0014*/ 	.byte	0x00, 0xf5, 0x21, 0x00


	//----- nvinfo : EIATTR_KPARAM_INFO
	.align		4
.L_48:
        /*0018*/ 	.byte	0x04, 0x17
        /*001a*/ 	.short	(.L_50 - .L_49)
.L_49:
        /*001c*/ 	.word	0x00000000
        /*0020*/ 	.short	0x0001
        /*0022*/ 	.short	0x0008
        /*0024*/ 	.byte	0x00, 0xf5, 0x21, 0x00


	//----- nvinfo : EIATTR_KPARAM_INFO
	.align		4
.L_50:
        /*0028*/ 	.byte	0x04, 0x17
        /*002a*/ 	.short	(.L_52 - .L_51)
.L_51:
        /*002c*/ 	.word	0x00000000
        /*0030*/ 	.short	0x0000
        /*0032*/ 	.short	0x0000
        /*0034*/ 	.byte	0x00, 0xf0, 0x11, 0x00


	//----- nvinfo : EIATTR_SPARSE_MMA_MASK
	.align		4
.L_52:
        /*0038*/ 	.byte	0x03, 0x50
        /*003a*/ 	.short	0x0000


	//----- nvinfo : EIATTR_MAXREG_COUNT
	.align		4
        /*003c*/ 	.byte	0x03, 0x1b
        /*003e*/ 	.short	0x00ff


	//----- nvinfo : EIATTR_MERCURY_ISA_VERSION
	.align		4
        /*0040*/ 	.byte	0x03, 0x5f
        /*0042*/ 	.short	0x0101


	//----- nvinfo : EIATTR_VRC_CTA_INIT_COUNT
	.align		4
        /*0044*/ 	.byte	0x02, 0x4a
	.zero		1
	.zero		1


	//----- nvinfo : EIATTR_EXIT_INSTR_OFFSETS
	.align		4
        /*0048*/ 	.byte	0x04, 0x1c
        /*004a*/ 	.short	(.L_54 - .L_53)


	//   ....[0]....
.L_53:
        /*004c*/ 	.word	0x00000070


	//   ....[1]....
        /*0050*/ 	.word	0x00000230


	//----- nvinfo : EIATTR_CBANK_PARAM_SIZE
	.align		4
.L_54:
        /*0054*/ 	.byte	0x03, 0x19
        /*0056*/ 	.short	0x0018


	//----- nvinfo : EIATTR_PARAM_CBANK
	.align		4
        /*0058*/ 	.byte	0x04, 0x0a
        /*005a*/ 	.short	(.L_56 - .L_55)
	.align		4
.L_55:
        /*005c*/ 	.word	index@(.nv.constant0._Z11uniformDistiP17curandStateXORWOWPf)
        /*0060*/ 	.short	0x0380
        /*0062*/ 	.short	0x0018


	//----- nvinfo : EIATTR_SW_WAR
	.align		4
.L_56:
        /*0064*/ 	.byte	0x04, 0x36
        /*0066*/ 	.short	(.L_58 - .L_57)
.L_57:
        /*0068*/ 	.word	0x00000008
.L_58:


//--------------------- .nv.info._Z13initializePRGijP17curandStateXORWOW --------------------------
	.section	.nv.info._Z13initializePRGijP17curandStateXORWOW,"",@"SHT_CUDA_INFO"
	.sectionflags	@""
	.align	4


	//----- nvinfo : EIATTR_CUDA_API_VERSION
	.align		4
        /*0000*/ 	.byte	0x04, 0x37
        /*0002*/ 	.short	(.L_60 - .L_59)
.L_59:
        /*0004*/ 	.word	0x00000082


	//----- nvinfo : EIATTR_KPARAM_INFO
	.align		4
.L_60:
        /*0008*/ 	.byte	0x04, 0x17
        /*000a*/ 	.short	(.L_62 - .L_61)
.L_61:
        /*000c*/ 	.word	0x00000000
        /*0010*/ 	.short	0x0002
        /*0012*/ 	.short	0x0008
        /*0014*/ 	.byte	0x00, 0xf5, 0x21, 0x00


	//----- nvinfo : EIATTR_KPARAM_INFO
	.align		4
.L_62:
        /*0018*/ 	.byte	0x04, 0x17
        /*001a*/ 	.short	(.L_64 - .L_63)
.L_63:
        /*001c*/ 	.word	0x00000000
        /*0020*/ 	.short	0x0001
        /*0022*/ 	.short	0x0004
        /*0024*/ 	.byte	0x00, 0xf0, 0x11, 0x00


	//----- nvinfo : EIATTR_KPARAM_INFO
	.align		4
.L_64:
        /*0028*/ 	.byte	0x04, 0x17
        /*002a*/ 	.short	(.L_66 - .L_65)
.L_65:
        /*002c*/ 	.word	0x00000000
        /*0030*/ 	.short	0x0000
        /*0032*/ 	.short	0x0000
        /*0034*/ 	.byte	0x00, 0xf0, 0x11, 0x00


	//----- nvinfo : EIATTR_SPARSE_MMA_MASK
	.align		4
.L_66:
        /*0038*/ 	.byte	0x03, 0x50
        /*003a*/ 	.short	0x0000


	//----- nvinfo : EIATTR_MAXREG_COUNT
	.align		4
        /*003c*/ 	.byte	0x03, 0x1b
        /*003e*/ 	.short	0x00ff


	//----- nvinfo : EIATTR_MERCURY_ISA_VERSION
	.align		4
        /*0040*/ 	.byte	0x03, 0x5f
        /*0042*/ 	.short	0x0101


	//----- nvinfo : EIATTR_VRC_CTA_INIT_COUNT
	.align		4
        /*0044*/ 	.byte	0x02, 0x4a
	.zero		1
	.zero		1


	//----- nvinfo : EIATTR_EXIT_INSTR_OFFSETS
	.align		4
        /*0048*/ 	.byte	0x04, 0x1c
        /*004a*/ 	.short	(.L_68 - .L_67)


	//   ....[0]....
.L_67:
        /*004c*/ 	.word	0x00000070


	//   ....[1]....
        /*0050*/ 	.word	0x00000ee0


	//----- nvinfo : EIATTR_CRS_STACK_SIZE
	.align		4
.L_68:
        /*0054*/ 	.byte	0x04, 0x1e
        /*0056*/ 	.short	(.L_70 - .L_69)
.L_69:
        /*0058*/ 	.word	0x00000000


	//----- nvinfo : EIATTR_CBANK_PARAM_SIZE
	.align		4
.L_70:
        /*005c*/ 	.byte	0x03, 0x19
        /*005e*/ 	.short	0x0010


	//----- nvinfo : EIATTR_PARAM_CBANK
	.align		4
        /*0060*/ 	.byte	0x04, 0x0a
        /*0062*/ 	.short	(.L_72 - .L_71)
	.align		4
.L_71:
        /*0064*/ 	.word	index@(.nv.constant0._Z13initializePRGijP17curandStateXORWOW)
        /*0068*/ 	.short	0x0380
        /*006a*/ 	.short	0x0010


	//----- nvinfo : EIATTR_SW_WAR
	.align		4
.L_72:
        /*006c*/ 	.byte	0x04, 0x36
        /*006e*/ 	.short	(.L_74 - .L_73)
.L_73:
        /*0070*/ 	.word	0x00000008
.L_74:


//--------------------- .nv.callgraph             --------------------------
	.section	.nv.callgraph,"",@"SHT_CUDA_CALLGRAPH"
	.align	4
	.sectionentsize	8
	.align		4
        /*0000*/ 	.word	0x00000000
	.align		4
        /*0004*/ 	.word	0xffffffff
	.align		4
        /*0008*/ 	.word	0x00000000
	.align		4
        /*000c*/ 	.word	0xfffffffe
	.align		4
        /*0010*/ 	.word	0x00000000
	.align		4
        /*0014*/ 	.word	0xfffffffd
	.align		4
        /*0018*/ 	.word	0x00000000
	.align		4
        /*001c*/ 	.word	0xfffffffc


//--------------------- .nv.constant4             --------------------------
	.section	.nv.constant4,"a",@progbits
	.align	8
	.align		8
.nv.constant4:
        /*0000*/ 	.dword	precalc_xorwow_matrix
	.align		8
        /*0008*/ 	.dword	precalc_xorwow_offset_matrix
	.align		8
        /*0010*/ 	.dword	mrg32k3aM1
	.align		8
        /*0018*/ 	.dword	mrg32k3aM2
	.align		8
        /*0020*/ 	.dword	mrg32k3aM1SubSeq
	.align		8
        /*0028*/ 	.dword	mrg32k3aM2SubSeq
	.align		8
        /*0030*/ 	.dword	mrg32k3aM1Seq
	.align		8
        /*0038*/ 	.dword	mrg32k3aM2Seq


//--------------------- .nv.constant3             --------------------------
	.section	.nv.constant3,"a",@progbits
	.align	8
.nv.constant3:
	.type		__cr_lgamma_table,@object
	.size		__cr_lgamma_table,(.L_8 - __cr_lgamma_table)
__cr_lgamma_table:
        /*0000*/ 	.byte	0x00, 0x00, 0x00, 0x00, 0x00, 0x00, 0x00, 0x00, 0x00, 0x00, 0x00, 0x00, 0x00, 0x00, 0x00, 0x00
        /*0010*/ 	.byte	0xef, 0x39, 0xfa, 0xfe, 0x42, 0x2e, 0xe6, 0x3f, 0x02, 0x20, 0x2a, 0xfa, 0x0b, 0xab, 0xfc, 0x3f
        /*0020*/ 	.byte	0xf9, 0x2c, 0x92, 0x7c, 0xa7, 0x6c, 0x09, 0x40, 0xc9, 0x79, 0x44, 0x3c, 0x64, 0x26, 0x13, 0x40
        /*0030*/ 	.byte	0xca, 0x01, 0xcf, 0x3a, 0x27, 0x51, 0x1a, 0x40, 0x30, 0xcc, 0x2d, 0xf3, 0xe1, 0x0c, 0x21, 0x40
        /*0040*/ 	.byte	0x0d, 0xb7, 0xfc, 0x82, 0x8e, 0x35, 0x25, 0x40
.L_8:


//--------------------- .text._Z10normalDistiP17curandStateXORWOWPf --------------------------
	.section	.text._Z10normalDistiP17curandStateXORWOWPf,"ax",@progbits
	.align	128
        .global         _Z10normalDistiP17curandStateXORWOWPf
        .type           _Z10normalDistiP17curandStateXORWOWPf,@function
        .size           _Z10normalDistiP17curandStateXORWOWPf,(.L_x_18 - _Z10normalDistiP17curandStateXORWOWPf)
        .other          _Z10normalDistiP17curandStateXORWOWPf,@"STO_CUDA_ENTRY STV_DEFAULT"
_Z10normalDistiP17curandStateXORWOWPf:
.text._Z10normalDistiP17curandStateXORWOWPf:
[----:B------:R-:W-:Y:S01]  /*0000*/  LDC R1, c[0x0][0x37c] ;  /* 0x0000df00ff017b82 */ /* 0x000fe20000000800 */
[----:B------:R-:W0:Y:S01]  /*0010*/  S2R R10, SR_TID.X ;  /* 0x00000000000a7919 */ /* 0x000e220000002100 */
[----:B------:R-:W0:Y:S01]  /*0020*/  LDCU UR4, c[0x0][0x360] ;  /* 0x00006c00ff0477ac */ /* 0x000e220008000800 */
[----:B------:R-:W0:Y:S01]  /*0030*/  S2R R3, SR_CTAID.X ;  /* 0x0000000000037919 */ /* 0x000e220000002500 */
[----:B------:R-:W1:Y:S01]  /*0040*/  LDCU UR5, c[0x0][0x380] ;  /* 0x00007000ff0577ac */ /* 0x000e620008000800 */
[----:B0-----:R-:W-:-:S05]  /*0050*/  IMAD R10, R3, UR4, R10 ;  /* 0x00000004030a7c24 */ /* 0x001fca000f8e020a */
[----:B-1----:R-:W-:-:S13]  /*0060*/  ISETP.GE.AND P0, PT, R10, UR5, PT ;  /* 0x000000050a007c0c */ /* 0x002fda000bf06270 */
[----:B------:R-:W-:Y:S05]  /*0070*/  @P0 EXIT ;  /* 0x000000000000094d */ /* 0x000fea0003800000 */
[----:B------:R-:W0:Y:S01]  /*0080*/  LDC.64 R2, c[0x0][0x388] ;  /* 0x0000e200ff027b82 */ /* 0x000e220000000a00 */
[----:B------:R-:W1:Y:S01]  /*0090*/  LDCU.64 UR4, c[0x0][0x358] ;  /* 0x00006b00ff0477ac */ /* 0x000e620008000a00 */
[----:B0-----:R-:W-:-:S05]  /*00a0*/  IMAD.WIDE R2, R10, 0x30, R2 ;  /* 0x000000300a027825 */ /* 0x001fca00078e0202 */
[----:B-1----:R-:W2:Y:S01]  /*00b0*/  LDG.E R0, desc[UR4][R2.64+0x18] ;  /* 0x0000180402007981 */ /* 0x002ea2000c1e1900 */
[----:B------:R-:W-:Y:S01]  /*00c0*/  BSSY.RECONVERGENT B0, `(.L_x_0) ;  /* 0x0000052000007945 */ /* 0x000fe20003800200 */
[----:B--2---:R-:W-:-:S13]  /*00d0*/  ISETP.NE.AND P0, PT, R0, 0x1, PT ;  /* 0x000000010000780c */ /* 0x004fda0003f05270 */
[----:B------:R-:W-:Y:S05]  /*00e0*/  @!P0 BRA `(.L_x_1) ;  /* 0x0000000400348947 */ /* 0x000fea0003800000 */
[----:B------:R-:W2:Y:S04]  /*00f0*/  LDG.E.64 R4, desc[UR4][R2.64] ;  /* 0x0000000402047981 */ /* 0x000ea8000c1e1b00 */
[----:B------:R-:W3:Y:S04]  /*0100*/  LDG.E.64 R6, desc[UR4][R2.64+0x10] ;  /* 0x0000100402067981 */ /* 0x000ee8000c1e1b00 */
[----:B------:R-:W4:Y:S01]  /*0110*/  LDG.E.64 R8, desc[UR4][R2.64+0x8] ;  /* 0x0000080402087981 */ /* 0x000f22000c1e1b00 */
[----:B------:R-:W-:Y:S01]  /*0120*/  MOV R14, 0x3e055027 ;  /* 0x3e055027000e7802 */ /* 0x000fe20000000f00 */
[----:B------:R-:W-:Y:S01]  /*0130*/  BSSY.RECONVERGENT B1, `(.L_x_2) ;  /* 0x000003f000017945 */ /* 0x000fe20003800200 */
[----:B--2---:R-:W-:-:S04]  /*0140*/  SHF.R.U32.HI R0, RZ, 0x2, R5 ;  /* 0x00000002ff007819 */ /* 0x004fc80000011605 */
[----:B------:R-:W-:Y:S01]  /*0150*/  LOP3.LUT R0, R0, R5, RZ, 0x3c, !PT ;  /* 0x0000000500007212 */ /* 0x000fe200078e3cff */
[----:B---3--:R0:W-:Y:S01]  /*0160*/  STG.E.64 desc[UR4][R2.64+0x8], R6 ;  /* 0x0000080602007986 */ /* 0x0081e2000c101b04 */
[----:B------:R-:W-:Y:S02]  /*0170*/  SHF.L.U32 R5, R7, 0x4, RZ ;  /* 0x0000000407057819 */ /* 0x000fe400000006ff */
[----:B------:R-:W-:-:S04]  /*0180*/  SHF.L.U32 R11, R0, 0x1, RZ ;  /* 0x00000001000b7819 */ /* 0x000fc800000006ff */
[----:B------:R-:W-:Y:S01]  /*0190*/  LOP3.LUT R12, R0, R11, R5, 0x96, !PT ;  /* 0x0000000b000c7212 */ /* 0x000fe200078e9605 */
[----:B------:R-:W-:-:S03]  /*01a0*/  HFMA2 R5, -RZ, RZ, 0.1171875, 0 ;  /* 0x2f800000ff057431 */ /* 0x000fc600000001ff */
[----:B------:R-:W-:-:S04]  /*01b0*/  LOP3.LUT R12, R12, R7, RZ, 0x3c, !PT ;  /* 0x000000070c0c7212 */ /* 0x000fc800078e3cff */
[----:B------:R-:W-:-:S04]  /*01c0*/  IADD3 R0, PT, PT, R4, 0x587c5, R12 ;  /* 0x000587c504007810 */ /* 0x000fc80007ffe00c */
[----:B------:R-:W-:-:S05]  /*01d0*/  I2FP.F32.U32 R0, R0 ;  /* 0x0000000000007245 */ /* 0x000fca0000201000 */
[----:B------:R-:W-:-:S05]  /*01e0*/  FFMA R0, R0, R5, 1.1641532182693481445e-10 ;  /* 0x2f00000000007423 */ /* 0x000fca0000000005 */
[----:B------:R-:W-:-:S04]  /*01f0*/  FSETP.GEU.AND P0, PT, R0, 1.175494350822287508e-38, PT ;  /* 0x008000000000780b */ /* 0x000fc80003f0e000 */
[----:B------:R-:W-:-:S09]  /*0200*/  FSEL R11, RZ, -23, P0 ;  /* 0xc1b80000ff0b7808 */ /* 0x000fd20000000000 */
[----:B------:R-:W-:-:S04]  /*0210*/  @!P0 FMUL R0, R0, 8388608 ;  /* 0x4b00000000008820 */ /* 0x000fc80000400000 */
[C---:B------:R-:W-:Y:S01]  /*0220*/  VIADD R5, R0.reuse, 0xc0d55555 ;  /* 0xc0d5555500057836 */ /* 0x040fe20000000000 */
[----:B------:R-:W-:-:S04]  /*0230*/  ISETP.GT.U32.AND P0, PT, R0, 0x7f7fffff, PT ;  /* 0x7f7fffff0000780c */ /* 0x000fc80003f04070 */
[----:B------:R-:W-:-:S04]  /*0240*/  LOP3.LUT R13, R5, 0xff800000, RZ, 0xc0, !PT ;  /* 0xff800000050d7812 */ /* 0x000fc800078ec0ff */
[----:B------:R-:W-:-:S05]  /*0250*/  IADD3 R5, PT, PT, R0, -R13, RZ ;  /* 0x8000000d00057210 */ /* 0x000fca0007ffe0ff */
[----:B------:R-:W-:Y:S01]  /*0260*/  FADD R15, R5, -1 ;  /* 0xbf800000050f7421 */ /* 0x000fe20000000000 */
[----:B----4-:R-:W-:-:S03]  /*0270*/  SHF.R.U32.HI R5, RZ, 0x2, R8 ;  /* 0x00000002ff057819 */ /* 0x010fc60000011608 */
[----:B------:R-:W-:Y:S01]  /*0280*/  FFMA R14, R15, -R14, 0.14084610342979431152 ;  /* 0x3e1039f60f0e7423 */ /* 0x000fe2000000080e */
[----:B------:R-:W-:Y:S02]  /*0290*/  LOP3.LUT R5, R5, R8, RZ, 0x3c, !PT ;  /* 0x0000000805057212 */ /* 0x000fe400078e3cff */
[----:B------:R-:W-:Y:S01]  /*02a0*/  SHF.L.U32 R8, R12, 0x4, RZ ;  /* 0x000000040c087819 */ /* 0x000fe200000006ff */
[----:B------:R-:W-:-:S04]  /*02b0*/  FFMA R14, R15, R14, -0.12148627638816833496 ;  /* 0xbdf8cdcc0f0e7423 */ /* 0x000fc8000000000e */
[----:B------:R-:W-:-:S04]  /*02c0*/  FFMA R14, R15, R14, 0.13980610668659210205 ;  /* 0x3e0f29550f0e7423 */ /* 0x000fc8000000000e */
[----:B------:R-:W-:-:S04]  /*02d0*/  FFMA R14, R15, R14, -0.16684235632419586182 ;  /* 0xbe2ad8b90f0e7423 */ /* 0x000fc8000000000e */
[----:B------:R-:W-:-:S04]  /*02e0*/  FFMA R14, R15, R14, 0.20012299716472625732 ;  /* 0x3e4ced0b0f0e7423 */ /* 0x000fc8000000000e */
[----:B------:R-:W-:-:S04]  /*02f0*/  FFMA R14, R15, R14, -0.24999669194221496582 ;  /* 0xbe7fff220f0e7423 */ /* 0x000fc8000000000e */
[----:B------:R-:W-:-:S04]  /*0300*/  FFMA R14, R15, R14, 0.33333182334899902344 ;  /* 0x3eaaaa780f0e7423 */ /* 0x000fc8000000000e */
[C---:B------:R-:W-:Y:S01]  /*0310*/  FFMA R16, R15.reuse, R14, -0.5 ;  /* 0xbf0000000f107423 */ /* 0x040fe2000000000e */
[----:B------:R-:W-:Y:S02]  /*0320*/  I2FP.F32.S32 R14, R13 ;  /* 0x0000000d000e7245 */ /* 0x000fe40000201400 */
[----:B------:R-:W-:Y:S01]  /*0330*/  MOV R13, 0x7f800000 ;  /* 0x7f800000000d7802 */ /* 0x000fe20000000f00 */
[----:B------:R-:W-:Y:S02]  /*0340*/  FMUL R16, R15, R16 ;  /* 0x000000100f107220 */ /* 0x000fe40000400000 */
[----:B------:R-:W-:Y:S01]  /*0350*/  FFMA R14, R14, 1.1920928955078125e-07, R11 ;  /* 0x340000000e0e7823 */ /* 0x000fe2000000000b */
[----:B------:R-:W-:Y:S02]  /*0360*/  IMAD.SHL.U32 R11, R5, 0x2, RZ ;  /* 0x00000002050b7824 */ /* 0x000fe400078e00ff */
[----:B------:R-:W-:-:S04]  /*0370*/  FFMA R15, R15, R16, R15 ;  /* 0x000000100f0f7223 */ /* 0x000fc8000000000f */
[----:B------:R-:W-:Y:S01]  /*0380*/  FFMA R14, R14, 0.69314718246459960938, R15 ;  /* 0x3f3172180e0e7823 */ /* 0x000fe2000000000f */
[----:B------:R-:W-:Y:S01]  /*0390*/  @P0 FFMA R14, R0, R13, +INF ;  /* 0x7f800000000e0423 */ /* 0x000fe2000000000d */
[----:B------:R-:W-:Y:S01]  /*03a0*/  LOP3.LUT R11, R5, R11, R8, 0x96, !PT ;  /* 0x0000000b050b7212 */ /* 0x000fe200078e9608 */
[----:B------:R-:W-:Y:S01]  /*03b0*/  VIADD R8, R4, 0xb0f8a ;  /* 0x000b0f8a04087836 */ /* 0x000fe20000000000 */
[----:B------:R-:W-:Y:S01]  /*03c0*/  FSETP.NEU.AND P0, PT, R0, RZ, PT ;  /* 0x000000ff0000720b */ /* 0x000fe20003f0d000 */
[----:B------:R-:W-:Y:S01]  /*03d0*/  FMUL R14, R14, -2 ;  /* 0xc00000000e0e7820 */ /* 0x000fe20000400000 */
[----:B------:R-:W-:Y:S01]  /*03e0*/  LOP3.LUT R13, R11, R12, RZ, 0x3c, !PT ;  /* 0x0000000c0b0d7212 */ /* 0x000fe200078e3cff */
[----:B------:R-:W-:Y:S01]  /*03f0*/  IMAD.MOV.U32 R11, RZ, RZ, 0x30c90fdb ;  /* 0x30c90fdbff0b7424 */ /* 0x000fe200078e00ff */
[----:B------:R0:W-:Y:S02]  /*0400*/  STG.E.64 desc[UR4][R2.64], R8 ;  /* 0x0000000802007986 */ /* 0x0001e4000c101b04 */
[----:B------:R-:W-:-:S02]  /*0410*/  FSEL R14, R14, +INF , P0 ;  /* 0x7f8000000e0e7808 */ /* 0x000fc40000000000 */
[----:B------:R0:W-:Y:S01]  /*0420*/  STG.E.64 desc[UR4][R2.64+0x10], R12 ;  /* 0x0000100c02007986 */ /* 0x0001e2000c101b04 */
[----:B------:R-:W-:Y:S01]  /*0430*/  IADD3 R0, PT, PT, R13, R8, RZ ;  /* 0x000000080d007210 */ /* 0x000fe20007ffe0ff */
[----:B------:R0:W1:Y:S01]  /*0440*/  MUFU.RSQ R5, R14 ;  /* 0x0000000e00057308 */ /* 0x0000620000001400 */
[----:B------:R-:W-:Y:S02]  /*0450*/  IADD3 R4, PT, PT, R14, -0xd000000, RZ ;  /* 0xf30000000e047810 */ /* 0x000fe40007ffe0ff */
[----:B------:R-:W-:Y:S02]  /*0460*/  I2FP.F32.U32 R0, R0 ;  /* 0x0000000000007245 */ /* 0x000fe40000201000 */
[----:B------:R-:W-:-:S03]  /*0470*/  ISETP.GT.U32.AND P0, PT, R4, 0x727fffff, PT ;  /* 0x727fffff0400780c */ /* 0x000fc60003f04070 */
[----:B------:R-:W-:-:S10]  /*0480*/  FFMA R11, R0, R11, 7.314590599882819788e-10 ;  /* 0x30490fdb000b7423 */ /* 0x000fd4000000000b */
[----:B01----:R-:W-:Y:S05]  /*0490*/  @!P0 BRA `(.L_x_3) ;  /* 0x0000000000108947 */ /* 0x003fea0003800000 */
[----:B------:R-:W-:-:S07]  /*04a0*/  MOV R8, 0x4c0 ;  /* 0x000004c000087802 */ /* 0x000fce0000000f00 */
[----:B------:R-:W-:Y:S05]  /*04b0*/  CALL.REL.NOINC `($__internal_0_$__cuda_sm20_sqrt_rn_f32_slowpath) ;  /* 0x00000000005c7944 */ /* 0x000fea0003c00000 */
[----:B------:R-:W-:Y:S01]  /*04c0*/  MOV R0, R14 ;  /* 0x0000000e00007202 */ /* 0x000fe20000000f00 */
[----:B------:R-:W-:Y:S06]  /*04d0*/  BRA `(.L_x_4) ;  /* 0x0000000000107947 */ /* 0x000fec0003800000 */
.L_x_3:
[----:B------:R-:W-:Y:S01]  /*04e0*/  FMUL.FTZ R7, R14, R5 ;  /* 0x000000050e077220 */ /* 0x000fe20000410000 */
[----:B------:R-:W-:-:S03]  /*04f0*/  FMUL.FTZ R5, R5, 0.5 ;  /* 0x3f00000005057820 */ /* 0x000fc60000410000 */
[----:B------:R-:W-:-:S04]  /*0500*/  FFMA R0, -R7, R7, R14 ;  /* 0x0000000707007223 */ /* 0x000fc8000000010e */
[----:B------:R-:W-:-:S07]  /*0510*/  FFMA R0, R0, R5, R7 ;  /* 0x0000000500007223 */ /* 0x000fce0000000007 */
.L_x_4:
[----:B------:R-:W-:Y:S05]  /*0520*/  BSYNC.RECONVERGENT B1 ;  /* 0x0000000000017941 */ /* 0x000fea0003800200 */
.L_x_2:
[----:B------:R-:W-:Y:S01]  /*0530*/  FMUL.RZ R11, R11, 0.15915493667125701904 ;  /* 0x3e22f9830b0b7820 */ /* 0x000fe2000040c000 */
[----:B------:R-:W-:-:S03]  /*0540*/  HFMA2 R9, -RZ, RZ, 0, 5.9604644775390625e-08 ;  /* 0x00000001ff097431 */ /* 0x000fc600000001ff */
[----:B------:R-:W0:Y:S02]  /*0550*/  MUFU.COS R5, R11 ;  /* 0x0000000b00057308 */ /* 0x000e240000000000 */
[----:B------:R1:W-:Y:S01]  /*0560*/  STG.E desc[UR4][R2.64+0x18], R9 ;  /* 0x0000180902007986 */ /* 0x0003e2000c101904 */
[----:B0-----:R-:W-:-:S05]  /*0570*/  FMUL R7, R5, R0 ;  /* 0x0000000005077220 */ /* 0x001fca0000400000 */
[----:B------:R-:W0:Y:S01]  /*0580*/  MUFU.SIN R5, R11 ;  /* 0x0000000b00057308 */ /* 0x000e220000000400 */
[----:B------:R1:W-:Y:S01]  /*0590*/  STG.E desc[UR4][R2.64+0x20], R7 ;  /* 0x0000200702007986 */ /* 0x0003e2000c101904 */
[----:B0-----:R-:W-:Y:S01]  /*05a0*/  FMUL R5, R5, R0 ;  /* 0x0000000005057220 */ /* 0x001fe20000400000 */
[----:B-1----:R-:W-:Y:S06]  /*05b0*/  BRA `(.L_x_5) ;  /* 0x0000000000087947 */ /* 0x002fec0003800000 */
.L_x_1:
[----:B------:R0:W5:Y:S04]  /*05c0*/  LDG.E R5, desc[UR4][R2.64+0x20] ;  /* 0x0000200402057981 */ /* 0x000168000c1e1900 */
[----:B------:R0:W-:Y:S02]  /*05d0*/  STG.E desc[UR4][R2.64+0x18], RZ ;  /* 0x000018ff02007986 */ /* 0x0001e4000c101904 */
.L_x_5:
[----:B------:R-:W-:Y:S05]  /*05e0*/  BSYNC.RECONVERGENT B0 ;  /* 0x0000000000007941 */ /* 0x000fea0003800200 */
.L_x_0:
[----:B0-----:R-:W0:Y:S02]  /*05f0*/  LDC.64 R2, c[0x0][0x390] ;  /* 0x0000e400ff027b82 */ /* 0x001e240000000a00 */
[----:B0-----:R-:W-:-:S05]  /*0600*/  IMAD.WIDE R10, R10, 0x4, R2 ;  /* 0x000000040a0a7825 */ /* 0x001fca00078e0202 */
[----:B-----5:R-:W-:Y:S01]  /*0610*/  STG.E desc[UR4][R10.64], R5 ;  /* 0x000000050a007986 */ /* 0x020fe2000c101904 */
[----:B------:R-:W-:Y:S05]  /*0620*/  EXIT ;  /* 0x000000000000794d */ /* 0x000fea0003800000 */
        .weak           $__internal_0_$__cuda_sm20_sqrt_rn_f32_slowpath
        .type           $__internal_0_$__cuda_sm20_sqrt_rn_f32_slowpath,@function
        .size           $__internal_0_$__cuda_sm20_sqrt_rn_f32_slowpath,(.L_x_18 - $__internal_0_$__cuda_sm20_sqrt_rn_f32_slowpath)
$__internal_0_$__cuda_sm20_sqrt_rn_f32_slowpath:
[----:B------:R-:W-:-:S13]  /*0630*/  LOP3.LUT P0, RZ, R14, 0x7fffffff, RZ, 0xc0, !PT ;  /* 0x7fffffff0eff7812 */ /* 0x000fda000780c0ff */
[----:B------:R-:W-:Y:S05]  /*0640*/  @!P0 BRA `(.L_x_6) ;  /* 0x0000000000448947 */ /* 0x000fea0003800000 */
[----:B------:R-:W-:Y:S02]  /*0650*/  FSETP.GEU.FTZ.AND P0, PT, R14, RZ, PT ;  /* 0x000000ff0e00720b */ /* 0x000fe40003f1e000 */
[----:B------:R-:W-:-:S11]  /*0660*/  MOV R0, R14 ;  /* 0x0000000e00007202 */ /* 0x000fd60000000f00 */
[----:B------:R-:W-:Y:S01]  /*0670*/  @!P0 IMAD.MOV.U32 R14, RZ, RZ, 0x7fffffff ;  /* 0x7fffffffff0e8424 */ /* 0x000fe200078e00ff */
[----:B------:R-:W-:Y:S06]  /*0680*/  @!P0 BRA `(.L_x_6) ;  /* 0x0000000000348947 */ /* 0x000fec0003800000 */
[----:B------:R-:W-:-:S13]  /*0690*/  FSETP.GTU.FTZ.AND P0, PT, |R0|, +INF , PT ;  /* 0x7f8000000000780b */ /* 0x000fda0003f1c200 */
[----:B------:R-:W-:Y:S01]  /*06a0*/  @P0 FADD.FTZ R14, R0, 1 ;  /* 0x3f800000000e0421 */ /* 0x000fe20000010000 */
[----:B------:R-:W-:Y:S06]  /*06b0*/  @P0 BRA `(.L_x_6) ;  /* 0x0000000000280947 */ /* 0x000fec0003800000 */
[----:B------:R-:W-:-:S13]  /*06c0*/  FSETP.NEU.FTZ.AND P0, PT, |R0|, +INF , PT ;  /* 0x7f8000000000780b */ /* 0x000fda0003f1d200 */
[----:B------:R-:W-:Y:S01]  /*06d0*/  @P0 FFMA R4, R0, 1.84467440737095516160e+19, RZ ;  /* 0x5f80000000040823 */ /* 0x000fe200000000ff */
[----:B------:R-:W-:-:S03]  /*06e0*/  @!P0 MOV R14, R0 ;  /* 0x00000000000e8202 */ /* 0x000fc60000000f00 */
[----:B------:R-:W0:Y:S02]  /*06f0*/  @P0 MUFU.RSQ R5, R4 ;  /* 0x0000000400050308 */ /* 0x000e240000001400 */
[----:B0-----:R-:W-:Y:S01]  /*0700*/  @P0 FMUL.FTZ R7, R4, R5 ;  /* 0x0000000504070220 */ /* 0x001fe20000410000 */
[----:B------:R-:W-:-:S03]  /*0710*/  @P0 FMUL.FTZ R5, R5, 0.5 ;  /* 0x3f00000005050820 */ /* 0x000fc60000410000 */
[----:B------:R-:W-:-:S04]  /*0720*/  @P0 FADD.FTZ R6, -R7, -RZ ;  /* 0x800000ff07060221 */ /* 0x000fc80000010100 */
[----:B------:R-:W-:-:S04]  /*0730*/  @P0 FFMA R6, R7, R6, R4 ;  /* 0x0000000607060223 */ /* 0x000fc80000000004 */
[----:B------:R-:W-:-:S04]  /*0740*/  @P0 FFMA R5, R6, R5, R7 ;  /* 0x0000000506050223 */ /* 0x000fc80000000007 */
[----:B------:R-:W-:-:S07]  /*0750*/  @P0 FMUL.FTZ R14, R5, 2.3283064365386962891e-10 ;  /* 0x2f800000050e0820 */ /* 0x000fce0000410000 */
.L_x_6:
[----:B------:R-:W-:Y:S01]  /*0760*/  HFMA2 R5, -RZ, RZ, 0, 0 ;  /* 0x00000000ff057431 */ /* 0x000fe200000001ff */
[----:B------:R-:W-:-:S04]  /*0770*/  MOV R4, R8 ;  /* 0x0000000800047202 */ /* 0x000fc80000000f00 */
[----:B------:R-:W-:Y:S05]  /*0780*/  RET.REL.NODEC R4 `(_Z10normalDistiP17curandStateXORWOWPf) ;  /* 0xfffffff8041c7950 */ /* 0x000fea0003c3ffff */
.L_x_7:
[----:B------:R-:W-:-:S00]  /*0790*/  BRA `(.L_x_7) ;  /* 0xfffffffc00fc7947 */ /* 0x000fc0000383ffff */
[----:B------:R-:W-:-:S00]  /*07a0*/  NOP ;  /* 0x0000000000007918 */ /* 0x000fc00000000000 */
        /* <DEDUP_REMOVED lines=13> */
.L_x_18:


//--------------------- .text._Z11uniformDistiP17curandStateXORWOWPf --------------------------
	.section	.text._Z11uniformDistiP17curandStateXORWOWPf,"ax",@progbits
	.align	128
        .global         _Z11uniformDistiP17curandStateXORWOWPf
        .type           _Z11uniformDistiP17curandStateXORWOWPf,@function
        .size           _Z11uniformDistiP17curandStateXORWOWPf,(.L_x_20 - _Z11uniformDistiP17curandStateXORWOWPf)
        .other          _Z11uniformDistiP17curandStateXORWOWPf,@"STO_CUDA_ENTRY STV_DEFAULT"
_Z11uniformDistiP17curandStateXORWOWPf:
.text._Z11uniformDistiP17curandStateXORWOWPf:
        /* <DEDUP_REMOVED lines=9> */
[----:B------:R-:W1:Y:S07]  /*0090*/  LDCU.64 UR4, c[0x0][0x358] ;  /* 0x00006b00ff0477ac */ /* 0x000e6e0008000a00 */
[----:B------:R-:W2:Y:S01]  /*00a0*/  LDC.64 R8, c[0x0][0x390] ;  /* 0x0000e400ff087b82 */ /* 0x000ea20000000a00 */
[----:B0-----:R-:W-:-:S05]  /*00b0*/  IMAD.WIDE R2, R11, 0x30, R2 ;  /* 0x000000300b027825 */ /* 0x001fca00078e0202 */
[----:B-1----:R-:W3:Y:S04]  /*00c0*/  LDG.E.64 R12, desc[UR4][R2.64] ;  /* 0x00000004020c7981 */ /* 0x002ee8000c1e1b00 */
[----:B------:R-:W4:Y:S04]  /*00d0*/  LDG.E.64 R6, desc[UR4][R2.64+0x10] ;  /* 0x0000100402067981 */ /* 0x000f28000c1e1b00 */
[----:B------:R-:W5:Y:S01]  /*00e0*/  LDG.E.64 R4, desc[UR4][R2.64+0x8] ;  /* 0x0000080402047981 */ /* 0x000f62000c1e1b00 */
[----:B------:R-:W-:Y:S02]  /*00f0*/  IMAD.MOV.U32 R15, RZ, RZ, 0x2f800000 ;  /* 0x2f800000ff0f7424 */ /* 0x000fe400078e00ff */
[----:B--2---:R-:W-:Y:S01]  /*0100*/  IMAD.WIDE R8, R11, 0x4, R8 ;  /* 0x000000040b087825 */ /* 0x004fe200078e0208 */
[----:B---3--:R-:W-:-:S03]  /*0110*/  SHF.R.U32.HI R0, RZ, 0x2, R13 ;  /* 0x00000002ff007819 */ /* 0x008fc6000001160d */
[----:B------:R-:W-:Y:S01]  /*0120*/  VIADD R12, R12, 0x587c5 ;  /* 0x000587c50c0c7836 */ /* 0x000fe20000000000 */
[----:B------:R-:W-:Y:S01]  /*0130*/  LOP3.LUT R0, R0, R13, RZ, 0x3c, !PT ;  /* 0x0000000d00007212 */ /* 0x000fe200078e3cff */
[----:B----4-:R-:W-:Y:S01]  /*0140*/  IMAD.SHL.U32 R13, R7, 0x10, RZ ;  /* 0x00000010070d7824 */ /* 0x010fe200078e00ff */
[----:B------:R-:W-:Y:S01]  /*0150*/  MOV R17, R6 ;  /* 0x0000000600117202 */ /* 0x000fe20000000f00 */
[----:B------:R-:W-:Y:S01]  /*0160*/  IMAD.MOV.U32 R18, RZ, RZ, R7 ;  /* 0x000000ffff127224 */ /* 0x000fe200078e0007 */
[C---:B------:R-:W-:Y:S02]  /*0170*/  SHF.L.U32 R10, R0.reuse, 0x1, RZ ;  /* 0x00000001000a7819 */ /* 0x040fe400000006ff */
[----:B-----5:R-:W-:Y:S02]  /*0180*/  MOV R16, R5 ;  /* 0x0000000500107202 */ /* 0x020fe40000000f00 */
[----:B------:R-:W-:Y:S01]  /*0190*/  LOP3.LUT R10, R0, R10, R13, 0x96, !PT ;  /* 0x0000000a000a7212 */ /* 0x000fe200078e960d */
[----:B------:R-:W-:-:S02]  /*01a0*/  IMAD.MOV.U32 R13, RZ, RZ, R4 ;  /* 0x000000ffff0d7224 */ /* 0x000fc400078e0004 */
[----:B------:R-:W-:Y:S01]  /*01b0*/  STG.E.64 desc[UR4][R2.64+0x8], R16 ;  /* 0x0000081002007986 */ /* 0x000fe2000c101b04 */
[----:B------:R-:W-:-:S03]  /*01c0*/  LOP3.LUT R19, R10, R7, RZ, 0x3c, !PT ;  /* 0x000000070a137212 */ /* 0x000fc600078e3cff */
[----:B------:R-:W-:Y:S01]  /*01d0*/  STG.E.64 desc[UR4][R2.64], R12 ;  /* 0x0000000c02007986 */ /* 0x000fe2000c101b04 */
[----:B------:R-:W-:-:S03]  /*01e0*/  IADD3 R0, PT, PT, R19, R12, RZ ;  /* 0x0000000c13007210 */ /* 0x000fc60007ffe0ff */
[----:B------:R-:W-:Y:S01]  /*01f0*/  STG.E.64 desc[UR4][R2.64+0x10], R18 ;  /* 0x0000101202007986 */ /* 0x000fe2000c101b04 */
[----:B------:R-:W-:-:S05]  /*0200*/  I2FP.F32.U32 R0, R0 ;  /* 0x0000000000007245 */ /* 0x000fca0000201000 */
[----:B------:R-:W-:-:S05]  /*0210*/  FFMA R15, R0, R15, 1.1641532182693481445e-10 ;  /* 0x2f000000000f7423 */ /* 0x000fca000000000f */
[----:B------:R-:W-:Y:S01]  /*0220*/  STG.E desc[UR4][R8.64], R15 ;  /* 0x0000000f08007986 */ /* 0x000fe2000c101904 */
[----:B------:R-:W-:Y:S05]  /*0230*/  EXIT ;  /* 0x000000000000794d */ /* 0x000fea0003800000 */
.L_x_8:
        /* <DEDUP_REMOVED lines=12> */
.L_x_20:


//--------------------- .text._Z13initializePRGijP17curandStateXORWOW --------------------------
	.section	.text._Z13initializePRGijP17curandStateXORWOW,"ax",@progbits
	.align	128
        .global         _Z13initializePRGijP17curandStateXORWOW
        .type           _Z13initializePRGijP17curandStateXORWOW,@function
        .size           _Z13initializePRGijP17curandStateXORWOW,(.L_x_21 - _Z13initializePRGijP17curandStateXORWOW)
        .other          _Z13initializePRGijP17curandStateXORWOW,@"STO_CUDA_ENTRY STV_DEFAULT"
_Z13initializePRGijP17curandStateXORWOW:
.text._Z13initializePRGijP17curandStateXORWOW:
        /* <DEDUP_REMOVED lines=8> */
[----:B------:R-:W0:Y:S01]  /*0080*/  LDC R0, c[0x0][0x384] ;  /* 0x0000e100ff007b82 */ /* 0x000e220000000800 */
[----:B------:R-:W1:Y:S01]  /*0090*/  LDCU.64 UR4, c[0x0][0x358] ;  /* 0x00006b00ff0477ac */ /* 0x000e620008000a00 */
[----:B------:R-:W-:Y:S01]  /*00a0*/  IMAD.MOV.U32 R5, RZ, RZ, -0x75bd8fc ;  /* 0xf8a42704ff057424 */ /* 0x000fe200078e00ff */
[----:B------:R-:W-:Y:S01]  /*00b0*/  ISETP.NE.AND P0, PT, R13, RZ, PT ;  /* 0x000000ff0d00720c */ /* 0x000fe20003f05270 */
[----:B------:R-:W-:Y:S01]  /*00c0*/  IMAD.MOV.U32 R8, RZ, RZ, -0x23270784 ;  /* 0xdcd8f87cff087424 */ /* 0x000fe200078e00ff */
[----:B------:R-:W-:Y:S03]  /*00d0*/  BSSY.RECONVERGENT B0, `(.L_x_9) ;  /* 0x00000dd000007945 */ /* 0x000fe60003800200 */
[----:B------:R-:W2:Y:S01]  /*00e0*/  LDC.64 R6, c[0x0][0x388] ;  /* 0x0000e200ff067b82 */ /* 0x000ea20000000a00 */
[----:B0-----:R-:W-:-:S05]  /*00f0*/  LOP3.LUT R0, R0, 0xaad26b49, RZ, 0x3c, !PT ;  /* 0xaad26b4900007812 */ /* 0x001fca00078e3cff */
[----:B------:R-:W-:Y:S02]  /*0100*/  IMAD R0, R0, 0x4182bed5, RZ ;  /* 0x4182bed500007824 */ /* 0x000fe400078e02ff */
[----:B--2---:R-:W-:-:S03]  /*0110*/  IMAD.WIDE R6, R13, 0x30, R6 ;  /* 0x000000300d067825 */ /* 0x004fc600078e0206 */
[C---:B------:R-:W-:Y:S01]  /*0120*/  LOP3.LUT R4, R0.reuse, 0x159a55e5, RZ, 0x3c, !PT ;  /* 0x159a55e500047812 */ /* 0x040fe200078e3cff */
[C---:B------:R-:W-:Y:S02]  /*0130*/  VIADD R2, R0.reuse, 0xd9f6dc18 ;  /* 0xd9f6dc1800027836 */ /* 0x040fe40000000000 */
[C---:B------:R-:W-:Y:S02]  /*0140*/  VIADD R3, R0.reuse, 0x75bcd15 ;  /* 0x075bcd1500037836 */ /* 0x040fe40000000000 */
[----:B-1----:R0:W-:Y:S01]  /*0150*/  STG.E.64 desc[UR4][R6.64+0x8], R4 ;  /* 0x0000080406007986 */ /* 0x0021e2000c101b04 */
[----:B------:R-:W-:-:S03]  /*0160*/  VIADD R9, R0, 0x583f19 ;  /* 0x00583f1900097836 */ /* 0x000fc60000000000 */
[----:B------:R0:W-:Y:S04]  /*0170*/  STG.E.64 desc[UR4][R6.64], R2 ;  /* 0x0000000206007986 */ /* 0x0001e8000c101b04 */
[----:B------:R0:W-:Y:S01]  /*0180*/  STG.E.64 desc[UR4][R6.64+0x10], R8 ;  /* 0x0000100806007986 */ /* 0x0001e2000c101b04 */
[----:B------:R-:W-:Y:S05]  /*0190*/  @!P0 BRA `(.L_x_10) ;  /* 0x0000000c00408947 */ /* 0x000fea0003800000 */
[----:B------:R-:W-:Y:S01]  /*01a0*/  SHF.R.S32.HI R0, RZ, 0x1f, R13 ;  /* 0x0000001fff007819 */ /* 0x000fe2000001140d */
[----:B------:R-:W-:-:S07]  /*01b0*/  IMAD.MOV.U32 R12, RZ, RZ, RZ ;  /* 0x000000ffff0c7224 */ /* 0x000fce00078e00ff */
.L_x_16:
[----:B0-----:R-:W-:Y:S01]  /*01c0*/  LOP3.LUT R2, R13, 0x3, RZ, 0xc0, !PT ;  /* 0x000000030d027812 */ /* 0x001fe200078ec0ff */
[----:B------:R-:W-:Y:S03]  /*01d0*/  BSSY.RECONVERGENT B1, `(.L_x_11) ;  /* 0x00000c6000017945 */ /* 0x000fe60003800200 */
[----:B------:R-:W-:-:S04]  /*01e0*/  ISETP.NE.U32.AND P0, PT, R2, RZ, PT ;  /* 0x000000ff0200720c */ /* 0x000fc80003f05070 */
[----:B------:R-:W-:-:S13]  /*01f0*/  ISETP.NE.AND.EX P0, PT, RZ, RZ, PT, P0 ;  /* 0x000000ffff00720c */ /* 0x000fda0003f05300 */
[----:B------:R-:W-:Y:S05]  /*0200*/  @!P0 BRA `(.L_x_12) ;  /* 0x0000000c00088947 */ /* 0x000fea0003800000 */
[----:B------:R-:W0:Y:S01]  /*0210*/  LDC.64 R8, c[0x4][RZ] ;  /* 0x01000000ff087b82 */ /* 0x000e220000000a00 */
[----:B------:R-:W-:Y:S02]  /*0220*/  IMAD.MOV.U32 R14, RZ, RZ, RZ ;  /* 0x000000ffff0e7224 */ /* 0x000fe400078e00ff */
[----:B0-----:R-:W-:-:S07]  /*0230*/  IMAD.WIDE.U32 R8, R12, 0xc80, R8 ;  /* 0x00000c800c087825 */ /* 0x001fce00078e0008 */
.L_x_15:
[----:B0-----:R-:W-:Y:S01]  /*0240*/  IMAD.MOV.U32 R15, RZ, RZ, RZ ;  /* 0x000000ffff0f7224 */ /* 0x001fe200078e00ff */
[----:B------:R-:W-:Y:S01]  /*0250*/  CS2R R2, SRZ ;  /* 0x0000000000027805 */ /* 0x000fe2000001ff00 */
[----:B------:R-:W-:Y:S01]  /*0260*/  IMAD.MOV.U32 R17, RZ, RZ, RZ ;  /* 0x000000ffff117224 */ /* 0x000fe200078e00ff */
[----:B------:R-:W-:-:S07]  /*0270*/  CS2R R4, SRZ ;  /* 0x0000000000047805 */ /* 0x000fce000001ff00 */
.L_x_14:
[----:B------:R-:W-:-:S05]  /*0280*/  IMAD.WIDE.U32 R10, R17, 0x4, R6 ;  /* 0x00000004110a7825 */ /* 0x000fca00078e0006 */
[----:B------:R0:W5:Y:S01]  /*0290*/  LDG.E R16, desc[UR4][R10.64+0x4] ;  /* 0x000004040a107981 */ /* 0x000162000c1e1900 */
[----:B------:R-:W-:-:S07]  /*02a0*/  IMAD.MOV.U32 R19, RZ, RZ, RZ ;  /* 0x000000ffff137224 */ /* 0x000fce00078e00ff */
.L_x_13:
[----:B-----5:R-:W-:Y:S01]  /*02b0*/  SHF.R.U32.HI R24, RZ, R19, R16 ;  /* 0x00000013ff187219 */ /* 0x020fe20000011610 */
[----:B0-----:R-:W-:-:S03]  /*02c0*/  IMAD.SHL.U32 R10, R17, 0x20, RZ ;  /* 0x00000020110a7824 */ /* 0x001fc600078e00ff */
[----:B------:R-:W-:Y:S01]  /*02d0*/  LOP3.LUT R11, R24, 0x1, RZ, 0xc0, !PT ;  /* 0x00000001180b7812 */ /* 0x000fe200078ec0ff */
[----:B------:R-:W-:-:S03]  /*02e0*/  IMAD.IADD R10, R10, 0x1, R19 ;  /* 0x000000010a0a7824 */ /* 0x000fc600078e0213 */
[----:B------:R-:W-:Y:S01]  /*02f0*/  ISETP.NE.U32.AND P0, PT, R11, 0x1, PT ;  /* 0x000000010b00780c */ /* 0x000fe20003f05070 */
[----:B------:R-:W-:-:S03]  /*0300*/  IMAD R11, R10, 0x5, RZ ;  /* 0x000000050a0b7824 */ /* 0x000fc600078e02ff */
[----:B------:R-:W-:Y:S01]  /*0310*/  R2P PR, R24, 0x7e ;  /* 0x0000007e18007804 */ /* 0x000fe20000000000 */
[----:B------:R-:W-:-:S08]  /*0320*/  IMAD.WIDE.U32 R10, R11, 0x4, R8 ;  /* 0x000000040b0a7825 */ /* 0x000fd000078e0008 */
[----:B------:R-:W2:Y:S04]  /*0330*/  @!P0 LDG.E R18, desc[UR4][R10.64] ;  /* 0x000000040a128981 */ /* 0x000ea8000c1e1900 */
[----:B------:R-:W3:Y:S04]  /*0340*/  @!P0 LDG.E R20, desc[UR4][R10.64+0x10] ;  /* 0x000010040a148981 */ /* 0x000ee8000c1e1900 */
[----:B------:R-:W4:Y:S04]  /*0350*/  @P1 LDG.E R22, desc[UR4][R10.64+0x14] ;  /* 0x000014040a161981 */ /* 0x000f28000c1e1900 */
[----:B------:R-:W4:Y:S04]  /*0360*/  @P2 LDG.E R26, desc[UR4][R10.64+0x28] ;  /* 0x000028040a1a2981 */ /* 0x000f28000c1e1900 */
[----:B------:R-:W4:Y:S04]  /*0370*/  @!P0 LDG.E R21, desc[UR4][R10.64+0x4] ;  /* 0x000004040a158981 */ /* 0x000f28000c1e1900 */
[----:B------:R-:W4:Y:S04]  /*0380*/  @!P0 LDG.E R23, desc[UR4][R10.64+0xc] ;  /* 0x00000c040a178981 */ /* 0x000f28000c1e1900 */
[----:B------:R-:W4:Y:S04]  /*0390*/  @P1 LDG.E R25, desc[UR4][R10.64+0x18] ;  /* 0x000018040a191981 */ /* 0x000f28000c1e1900 */
[----:B------:R-:W4:Y:S04]  /*03a0*/  @P3 LDG.E R28, desc[UR4][R10.64+0x3c] ;  /* 0x00003c040a1c3981 */ /* 0x000f28000c1e1900 */
[----:B------:R-:W4:Y:S01]  /*03b0*/  @P6 LDG.E R27, desc[UR4][R10.64+0x7c] ;  /* 0x00007c040a1b6981 */ /* 0x000f22000c1e1900 */
[----:B--2---:R-:W-:-:S03]  /*03c0*/  @!P0 LOP3.LUT R15, R15, R18, RZ, 0x3c, !PT ;  /* 0x000000120f0f8212 */ /* 0x004fc600078e3cff */
[----:B------:R-:W2:Y:S01]  /*03d0*/  @!P0 LDG.E R18, desc[UR4][R10.64+0x8] ;  /* 0x000008040a128981 */ /* 0x000ea2000c1e1900 */
[----:B---3--:R-:W-:-:S03]  /*03e0*/  @!P0 LOP3.LUT R3, R3, R20, RZ, 0x3c, !PT ;  /* 0x0000001403038212 */ /* 0x008fc600078e3cff */
[----:B------:R-:W3:Y:S01]  /*03f0*/  @P1 LDG.E R20, desc[UR4][R10.64+0x24] ;  /* 0x000024040a141981 */ /* 0x000ee2000c1e1900 */
[----:B----4-:R-:W-:-:S03]  /*0400*/  @P1 LOP3.LUT R15, R15, R22, RZ, 0x3c, !PT ;  /* 0x000000160f0f1212 */ /* 0x010fc600078e3cff */
[----:B------:R-:W4:Y:S01]  /*0410*/  @P2 LDG.E R22, desc[UR4][R10.64+0x38] ;  /* 0x000038040a162981 */ /* 0x000f22000c1e1900 */
[----:B------:R-:W-:-:S03]  /*0420*/  @P2 LOP3.LUT R15, R15, R26, RZ, 0x3c, !PT ;  /* 0x0000001a0f0f2212 */ /* 0x000fc600078e3cff */
[----:B------:R-:W4:Y:S01]  /*0430*/  @P4 LDG.E R26, desc[UR4][R10.64+0x50] ;  /* 0x000050040a1a4981 */ /* 0x000f22000c1e1900 */
[----:B------:R-:W-:-:S03]  /*0440*/  @!P0 LOP3.LUT R4, R4, R21, RZ, 0x3c, !PT ;  /* 0x0000001504048212 */ /* 0x000fc600078e3cff */
[----:B------:R-:W4:Y:S01]  /*0450*/  @P1 LDG.E R21, desc[UR4][R10.64+0x20] ;  /* 0x000020040a151981 */ /* 0x000f22000c1e1900 */
[----:B------:R-:W-:-:S03]  /*0460*/  @!P0 LOP3.LUT R2, R2, R23, RZ, 0x3c, !PT ;  /* 0x0000001702028212 */ /* 0x000fc600078e3cff */
[----:B------:R-:W4:Y:S01]  /*0470*/  @P2 LDG.E R23, desc[UR4][R10.64+0x2c] ;  /* 0x00002c040a172981 */ /* 0x000f22000c1e1900 */
[----:B------:R-:W-:-:S03]  /*0480*/  @P1 LOP3.LUT R4, R4, R25, RZ, 0x3c, !PT ;  /* 0x0000001904041212 */ /* 0x000fc600078e3cff */
[----:B------:R-:W4:Y:S01]  /*0490*/  @P2 LDG.E R25, desc[UR4][R10.64+0x34] ;  /* 0x000034040a192981 */ /* 0x000f22000c1e1900 */
[----:B--2---:R-:W-:-:S03]  /*04a0*/  @!P0 LOP3.LUT R5, R5, R18, RZ, 0x3c, !PT ;  /* 0x0000001205058212 */ /* 0x004fc600078e3cff */
[----:B------:R-:W2:Y:S01]  /*04b0*/  @P1 LDG.E R18, desc[UR4][R10.64+0x1c] ;  /* 0x00001c040a121981 */ /* 0x000ea2000c1e1900 */
[----:B---3--:R-:W-:-:S03]  /*04c0*/  @P1 LOP3.LUT R3, R3, R20, RZ, 0x3c, !PT ;  /* 0x0000001403031212 */ /* 0x008fc600078e3cff */
[----:B------:R-:W3:Y:S01]  /*04d0*/  @P2 LDG.E R20, desc[UR4][R10.64+0x30] ;  /* 0x000030040a142981 */ /* 0x000ee2000c1e1900 */
[----:B----4-:R-:W-:-:S03]  /*04e0*/  @P2 LOP3.LUT R3, R3, R22, RZ, 0x3c, !PT ;  /* 0x0000001603032212 */ /* 0x010fc600078e3cff */
[----:B------:R-:W4:Y:S01]  /*04f0*/  @P3 LDG.E R22, desc[UR4][R10.64+0x4c] ;  /* 0x00004c040a163981 */ /* 0x000f22000c1e1900 */
[----:B------:R-:W-:-:S04]  /*0500*/  @P3 LOP3.LUT R15, R15, R28, RZ, 0x3c, !PT ;  /* 0x0000001c0f0f3212 */ /* 0x000fc800078e3cff */
[----:B------:R-:W-:Y:S02]  /*0510*/  @P4 LOP3.LUT R15, R15, R26, RZ, 0x3c, !PT ;  /* 0x0000001a0f0f4212 */ /* 0x000fe400078e3cff */
[----:B------:R-:W-:Y:S01]  /*0520*/  @P1 LOP3.LUT R2, R2, R21, RZ, 0x3c, !PT ;  /* 0x0000001502021212 */ /* 0x000fe200078e3cff */
[----:B------:R-:W4:Y:S04]  /*0530*/  @P5 LDG.E R26, desc[UR4][R10.64+0x64] ;  /* 0x000064040a1a5981 */ /* 0x000f28000c1e1900 */
[----:B------:R-:W4:Y:S01]  /*0540*/  @P3 LDG.E R21, desc[UR4][R10.64+0x40] ;  /* 0x000040040a153981 */ /* 0x000f22000c1e1900 */
[----:B------:R-:W-:Y:S02]  /*0550*/  @P2 LOP3.LUT R4, R4, R23, RZ, 0x3c, !PT ;  /* 0x0000001704042212 */ /* 0x000fe400078e3cff */
[----:B------:R-:W-:Y:S01]  /*0560*/  @P2 LOP3.LUT R2, R2, R25, RZ, 0x3c, !PT ;  /* 0x0000001902022212 */ /* 0x000fe200078e3cff */
[----:B------:R-:W4:Y:S04]  /*0570*/  @P3 LDG.E R23, desc[UR4][R10.64+0x48] ;  /* 0x000048040a173981 */ /* 0x000f28000c1e1900 */
[----:B------:R-:W4:Y:S01]  /*0580*/  @P4 LDG.E R25, desc[UR4][R10.64+0x54] ;  /* 0x000054040a194981 */ /* 0x000f22000c1e1900 */
[----:B--2---:R-:W-:-:S03]  /*0590*/  @P1 LOP3.LUT R5, R5, R18, RZ, 0x3c, !PT ;  /* 0x0000001205051212 */ /* 0x004fc600078e3cff */
[----:B------:R-:W2:Y:S01]  /*05a0*/  @P3 LDG.E R18, desc[UR4][R10.64+0x44] ;  /* 0x000044040a123981 */ /* 0x000ea2000c1e1900 */
[----:B---3--:R-:W-:-:S03]  /*05b0*/  @P2 LOP3.LUT R5, R5, R20, RZ, 0x3c, !PT ;  /* 0x0000001405052212 */ /* 0x008fc600078e3cff */
[----:B------:R-:W3:Y:S01]  /*05c0*/  @P4 LDG.E R20, desc[UR4][R10.64+0x58] ;  /* 0x000058040a144981 */ /* 0x000ee2000c1e1900 */
[----:B----4-:R-:W-:-:S03]  /*05d0*/  @P3 LOP3.LUT R3, R3, R22, RZ, 0x3c, !PT ;  /* 0x0000001603033212 */ /* 0x010fc600078e3cff */
[----:B------:R-:W4:Y:S01]  /*05e0*/  @P4 LDG.E R22, desc[UR4][R10.64+0x60] ;  /* 0x000060040a164981 */ /* 0x000f22000c1e1900 */
[----:B------:R-:W-:Y:S02]  /*05f0*/  LOP3.LUT P0, RZ, R24, 0x80, RZ, 0xc0, !PT ;  /* 0x0000008018ff7812 */ /* 0x000fe4000780c0ff */
[----:B------:R-:W-:Y:S02]  /*0600*/  @P5 LOP3.LUT R15, R15, R26, RZ, 0x3c, !PT ;  /* 0x0000001a0f0f5212 */ /* 0x000fe400078e3cff */
[----:B------:R-:W4:Y:S01]  /*0610*/  @P6 LDG.E R26, desc[UR4][R10.64+0x78] ;  /* 0x000078040a1a6981 */ /* 0x000f22000c1e1900 */
[----:B------:R-:W-:-:S03]  /*0620*/  @P3 LOP3.LUT R4, R4, R21, RZ, 0x3c, !PT ;  /* 0x0000001504043212 */ /* 0x000fc600078e3cff */
[----:B------:R-:W4:Y:S01]  /*0630*/  @P4 LDG.E R21, desc[UR4][R10.64+0x5c] ;  /* 0x00005c040a154981 */ /* 0x000f22000c1e1900 */
[----:B------:R-:W-:-:S03]  /*0640*/  @P3 LOP3.LUT R2, R2, R23, RZ, 0x3c, !PT ;  /* 0x0000001702023212 */ /* 0x000fc600078e3cff */
[----:B------:R-:W4:Y:S01]  /*0650*/  @P5 LDG.E R23, desc[UR4][R10.64+0x68] ;  /* 0x000068040a175981 */ /* 0x000f22000c1e1900 */
[----:B------:R-:W-:-:S03]  /*0660*/  @P4 LOP3.LUT R4, R4, R25, RZ, 0x3c, !PT ;  /* 0x0000001904044212 */ /* 0x000fc600078e3cff */
[----:B------:R-:W4:Y:S01]  /*0670*/  @P5 LDG.E R25, desc[UR4][R10.64+0x70] ;  /* 0x000070040a195981 */ /* 0x000f22000c1e1900 */
[----:B--2---:R-:W-:-:S03]  /*0680*/  @P3 LOP3.LUT R5, R5, R18, RZ, 0x3c, !PT ;  /* 0x0000001205053212 */ /* 0x004fc600078e3cff */
[----:B------:R-:W2:Y:S01]  /*0690*/  @P5 LDG.E R18, desc[UR4][R10.64+0x6c] ;  /* 0x00006c040a125981 */ /* 0x000ea2000c1e1900 */
[----:B---3--:R-:W-:-:S03]  /*06a0*/  @P4 LOP3.LUT R5, R5, R20, RZ, 0x3c, !PT ;  /* 0x0000001405054212 */ /* 0x008fc600078e3cff */
[----:B------:R-:W3:Y:S01]  /*06b0*/  @P5 LDG.E R20, desc[UR4][R10.64+0x74] ;  /* 0x000074040a145981 */ /* 0x000ee2000c1e1900 */
[----:B----4-:R-:W-:-:S03]  /*06c0*/  @P4 LOP3.LUT R3, R3, R22, RZ, 0x3c, !PT ;  /* 0x0000001603034212 */ /* 0x010fc600078e3cff */
[----:B------:R-:W4:Y:S01]  /*06d0*/  @P0 LDG.E R22, desc[UR4][R10.64+0x8c] ;  /* 0x00008c040a160981 */ /* 0x000f22000c1e1900 */
[----:B------:R-:W-:-:S03]  /*06e0*/  @P6 LOP3.LUT R15, R15, R26, RZ, 0x3c, !PT ;  /* 0x0000001a0f0f6212 */ /* 0x000fc600078e3cff */
        /* <DEDUP_REMOVED lines=13> */
[----:B------:R-:W-:Y:S02]  /*07c0*/  @P6 LOP3.LUT R4, R4, R27, RZ, 0x3c, !PT ;  /* 0x0000001b04046212 */ /* 0x000fe400078e3cff */
[----:B------:R-:W-:Y:S02]  /*07d0*/  @P6 LOP3.LUT R2, R2, R21, RZ, 0x3c, !PT ;  /* 0x0000001502026212 */ /* 0x000fe400078e3cff */
[----:B------:R-:W-:Y:S02]  /*07e0*/  @P0 LOP3.LUT R4, R4, R23, RZ, 0x3c, !PT ;  /* 0x0000001704040212 */ /* 0x000fe400078e3cff */
[----:B------:R-:W-:Y:S02]  /*07f0*/  @P0 LOP3.LUT R2, R2, R25, RZ, 0x3c, !PT ;  /* 0x0000001902020212 */ /* 0x000fe400078e3cff */
[----:B--2---:R-:W-:Y:S02]  /*0800*/  @P6 LOP3.LUT R5, R5, R18, RZ, 0x3c, !PT ;  /* 0x0000001205056212 */ /* 0x004fe400078e3cff */
[----:B---3--:R-:W-:-:S02]  /*0810*/  @P6 LOP3.LUT R3, R3, R20, RZ, 0x3c, !PT ;  /* 0x0000001403036212 */ /* 0x008fc400078e3cff */
[----:B----4-:R-:W-:Y:S02]  /*0820*/  @P0 LOP3.LUT R5, R5, R22, RZ, 0x3c, !PT ;  /* 0x0000001605050212 */ /* 0x010fe400078e3cff */
[----:B------:R-:W-:Y:S02]  /*0830*/  @P0 LOP3.LUT R3, R3, R26, RZ, 0x3c, !PT ;  /* 0x0000001a03030212 */ /* 0x000fe400078e3cff */
[----:B------:R-:W-:-:S13]  /*0840*/  R2P PR, R24.B1, 0x7f ;  /* 0x0000007f18007804 */ /* 0x000fda0000001000 */
[----:B------:R-:W2:Y:S04]  /*0850*/  @P0 LDG.E R18, desc[UR4][R10.64+0xa0] ;  /* 0x0000a0040a120981 */ /* 0x000ea8000c1e1900 */
[----:B------:R-:W3:Y:S04]  /*0860*/  @P1 LDG.E R22, desc[UR4][R10.64+0xb4] ;  /* 0x0000b4040a161981 */ /* 0x000ee8000c1e1900 */
[----:B------:R-:W4:Y:S04]  /*0870*/  @P2 LDG.E R26, desc[UR4][R10.64+0xc8] ;  /* 0x0000c8040a1a2981 */ /* 0x000f28000c1e1900 */
[----:B------:R-:W4:Y:S04]  /*0880*/  @P3 LDG.E R28, desc[UR4][R10.64+0xdc] ;  /* 0x0000dc040a1c3981 */ /* 0x000f28000c1e1900 */
[----:B------:R-:W4:Y:S04]  /*0890*/  @P0 LDG.E R23, desc[UR4][R10.64+0xa4] ;  /* 0x0000a4040a170981 */ /* 0x000f28000c1e1900 */
[----:B------:R-:W4:Y:S04]  /*08a0*/  @P0 LDG.E R20, desc[UR4][R10.64+0xa8] ;  /* 0x0000a8040a140981 */ /* 0x000f28000c1e1900 */
[----:B------:R-:W4:Y:S04]  /*08b0*/  @P4 LDG.E R25, desc[UR4][R10.64+0xf0] ;  /* 0x0000f0040a194981 */ /* 0x000f28000c1e1900 */
        /* <DEDUP_REMOVED lines=21> */
[----:B------:R-:W-:Y:S02]  /*0a10*/  LOP3.LUT P0, RZ, R24, 0x8000, RZ, 0xc0, !PT ;  /* 0x0000800018ff7812 */ /* 0x000fe4000780c0ff */
[----:B----4-:R-:W-:Y:S01]  /*0a20*/  @P5 LOP3.LUT R15, R15, R26, RZ, 0x3c, !PT ;  /* 0x0000001a0f0f5212 */ /* 0x010fe200078e3cff */
[----:B------:R-:W4:Y:S04]  /*0a30*/  @P3 LDG.E R24, desc[UR4][R10.64+0xe4] ;  /* 0x0000e4040a183981 */ /* 0x000f28000c1e1900 */
[----:B------:R-:W2:Y:S01]  /*0a40*/  @P6 LDG.E R26, desc[UR4][R10.64+0x118] ;  /* 0x000118040a1a6981 */ /* 0x000ea2000c1e1900 */
        /* <DEDUP_REMOVED lines=8> */
[----:B---3--:R-:W-:-:S03]  /*0ad0*/  @P2 LOP3.LUT R3, R3, R22, RZ, 0x3c, !PT ;  /* 0x0000001603032212 */ /* 0x008fc600078e3cff */
[----:B------:R-:W3:Y:S01]  /*0ae0*/  @P4 LDG.E R22, desc[UR4][R10.64+0x100] ;  /* 0x000100040a164981 */ /* 0x000ee2000c1e1900 */
[----:B--2---:R-:W-:-:S03]  /*0af0*/  @P6 LOP3.LUT R15, R15, R26, RZ, 0x3c, !PT ;  /* 0x0000001a0f0f6212 */ /* 0x004fc600078e3cff */
[----:B------:R-:W2:Y:S01]  /*0b00*/  @P0 LDG.E R26, desc[UR4][R10.64+0x12c] ;  /* 0x00012c040a1a0981 */ /* 0x000ea2000c1e1900 */
[----:B----4-:R-:W-:-:S03]  /*0b10*/  @P2 LOP3.LUT R2, R2, R23, RZ, 0x3c, !PT ;  /* 0x0000001702022212 */ /* 0x010fc600078e3cff */
[----:B------:R-:W4:Y:S01]  /*0b20*/  @P4 LDG.E R23, desc[UR4][R10.64+0xfc] ;  /* 0x0000fc040a174981 */ /* 0x000f22000c1e1900 */
[----:B------:R-:W-:-:S03]  /*0b30*/  @P2 LOP3.LUT R5, R5, R20, RZ, 0x3c, !PT ;  /* 0x0000001405052212 */ /* 0x000fc600078e3cff */
[----:B------:R-:W4:Y:S01]  /*0b40*/  @P4 LDG.E R20, desc[UR4][R10.64+0xf8] ;  /* 0x0000f8040a144981 */ /* 0x000f22000c1e1900 */
[----:B------:R-:W-:Y:S02]  /*0b50*/  @P3 LOP3.LUT R2, R2, R27, RZ, 0x3c, !PT ;  /* 0x0000001b02023212 */ /* 0x000fe400078e3cff */
[----:B------:R-:W-:Y:S01]  /*0b60*/  @P3 LOP3.LUT R4, R4, R25, RZ, 0x3c, !PT ;  /* 0x0000001904043212 */ /* 0x000fe200078e3cff */
[----:B------:R-:W4:Y:S01]  /*0b70*/  @P5 LDG.E R27, desc[UR4][R10.64+0x110] ;  /* 0x000110040a1b5981 */ /* 0x000f22000c1e1900 */
[----:B------:R-:W-:-:S03]  /*0b80*/  @P3 LOP3.LUT R5, R5, R24, RZ, 0x3c, !PT ;  /* 0x0000001805053212 */ /* 0x000fc600078e3cff */
[----:B------:R-:W4:Y:S04]  /*0b90*/  @P5 LDG.E R25, desc[UR4][R10.64+0x108] ;  /* 0x000108040a195981 */ /* 0x000f28000c1e1900 */
        /* <DEDUP_REMOVED lines=19> */
[----:B------:R-:W-:-:S05]  /*0cd0*/  VIADD R19, R19, 0x10 ;  /* 0x0000001013137836 */ /* 0x000fca0000000000 */
[----:B------:R-:W-:Y:S02]  /*0ce0*/  ISETP.NE.AND P1, PT, R19, 0x20, PT ;  /* 0x000000201300780c */ /* 0x000fe40003f25270 */
[----:B------:R-:W-:Y:S02]  /*0cf0*/  @P5 LOP3.LUT R3, R3, R18, RZ, 0x3c, !PT ;  /* 0x0000001203035212 */ /* 0x000fe400078e3cff */
[----:B------:R-:W-:Y:S02]  /*0d00*/  @P6 LOP3.LUT R4, R4, R21, RZ, 0x3c, !PT ;  /* 0x0000001504046212 */ /* 0x000fe400078e3cff */
[----:B---3--:R-:W-:-:S04]  /*0d10*/  @P6 LOP3.LUT R3, R3, R22, RZ, 0x3c, !PT ;  /* 0x0000001603036212 */ /* 0x008fc800078e3cff */
[----:B--2---:R-:W-:Y:S02]  /*0d20*/  @P0 LOP3.LUT R3, R3, R26, RZ, 0x3c, !PT ;  /* 0x0000001a03030212 */ /* 0x004fe400078e3cff */
[----:B----4-:R-:W-:Y:S02]  /*0d30*/  @P6 LOP3.LUT R2, R2, R23, RZ, 0x3c, !PT ;  /* 0x0000001702026212 */ /* 0x010fe400078e3cff */
[----:B------:R-:W-:Y:S02]  /*0d40*/  @P6 LOP3.LUT R5, R5, R20, RZ, 0x3c, !PT ;  /* 0x0000001405056212 */ /* 0x000fe400078e3cff */
[----:B------:R-:W-:Y:S02]  /*0d50*/  @P0 LOP3.LUT R2, R2, R27, RZ, 0x3c, !PT ;  /* 0x0000001b02020212 */ /* 0x000fe400078e3cff */
[----:B------:R-:W-:Y:S02]  /*0d60*/  @P0 LOP3.LUT R4, R4, R25, RZ, 0x3c, !PT ;  /* 0x0000001904040212 */ /* 0x000fe400078e3cff */
[----:B------:R-:W-:Y:S01]  /*0d70*/  @P0 LOP3.LUT R5, R5, R24, RZ, 0x3c, !PT ;  /* 0x0000001805050212 */ /* 0x000fe200078e3cff */
[----:B------:R-:W-:Y:S06]  /*0d80*/  @P1 BRA `(.L_x_13) ;  /* 0xfffffff400481947 */ /* 0x000fec000383ffff */
[----:B------:R-:W-:-:S05]  /*0d90*/  VIADD R17, R17, 0x1 ;  /* 0x0000000111117836 */ /* 0x000fca0000000000 */
[----:B------:R-:W-:-:S13]  /*0da0*/  ISETP.NE.AND P0, PT, R17, 0x5, PT ;  /* 0x000000051100780c */ /* 0x000fda0003f05270 */
[----:B------:R-:W-:Y:S05]  /*0db0*/  @P0 BRA `(.L_x_14) ;  /* 0xfffffff400300947 */ /* 0x000fea000383ffff */
[----:B------:R0:W-:Y:S01]  /*0dc0*/  STG.E.64 desc[UR4][R6.64+0x8], R4 ;  /* 0x0000080406007986 */ /* 0x0001e2000c101b04 */
[----:B------:R-:W-:Y:S01]  /*0dd0*/  VIADD R14, R14, 0x1 ;  /* 0x000000010e0e7836 */ /* 0x000fe20000000000 */
[----:B------:R-:W-:Y:S02]  /*0de0*/  LOP3.LUT R11, R13, 0x3, RZ, 0xc0, !PT ;  /* 0x000000030d0b7812 */ /* 0x000fe400078ec0ff */
[----:B------:R0:W-:Y:S02]  /*0df0*/  STG.E.64 desc[UR4][R6.64+0x10], R2 ;  /* 0x0000100206007986 */ /* 0x0001e4000c101b04 */
[----:B------:R-:W-:Y:S02]  /*0e00*/  ISETP.GE.U32.AND P0, PT, R14, R11, PT ;  /* 0x0000000b0e00720c */ /* 0x000fe40003f06070 */
[----:B------:R0:W-:Y:S11]  /*0e10*/  STG.E desc[UR4][R6.64+0x4], R15 ;  /* 0x0000040f06007986 */ /* 0x0001f6000c101904 */
[----:B------:R-:W-:Y:S05]  /*0e20*/  @!P0 BRA `(.L_x_15) ;  /* 0xfffffff400048947 */ /* 0x000fea000383ffff */
.L_x_12:
[----:B------:R-:W-:Y:S05]  /*0e30*/  BSYNC.RECONVERGENT B1 ;  /* 0x0000000000017941 */ /* 0x000fea0003800200 */
.L_x_11:
[C---:B------:R-:W-:Y:S01]  /*0e40*/  ISETP.GT.U32.AND P0, PT, R13.reuse, 0x3, PT ;  /* 0x000000030d00780c */ /* 0x040fe20003f04070 */
[----:B------:R-:W-:Y:S01]  /*0e50*/  VIADD R12, R12, 0x1 ;  /* 0x000000010c0c7836 */ /* 0x000fe20000000000 */
[--C-:B------:R-:W-:Y:S02]  /*0e60*/  SHF.R.U64 R13, R13, 0x2, R0.reuse ;  /* 0x000000020d0d7819 */ /* 0x100fe40000001200 */
[----:B------:R-:W-:Y:S02]  /*0e70*/  ISETP.GT.U32.AND.EX P0, PT, R0, RZ, PT, P0 ;  /* 0x000000ff0000720c */ /* 0x000fe40003f04100 */
[----:B------:R-:W-:-:S11]  /*0e80*/  SHF.R.U32.HI R0, RZ, 0x2, R0 ;  /* 0x00000002ff007819 */ /* 0x000fd60000011600 */
[----:B------:R-:W-:Y:S05]  /*0e90*/  @P0 BRA `(.L_x_16) ;  /* 0xfffffff000c80947 */ /* 0x000fea000383ffff */
.L_x_10:
[----:B------:R-:W-:Y:S05]  /*0ea0*/  BSYNC.RECONVERGENT B0 ;  /* 0x0000000000007941 */ /* 0x000fea0003800200 */
.L_x_9:
[----:B------:R-:W-:Y:S04]  /*0eb0*/  STG.E.64 desc[UR4][R6.64+0x18], RZ ;  /* 0x000018ff06007986 */ /* 0x000fe8000c101b04 */
[----:B------:R-:W-:Y:S04]  /*0ec0*/  STG.E desc[UR4][R6.64+0x20], RZ ;  /* 0x000020ff06007986 */ /* 0x000fe8000c101904 */
[----:B------:R-:W-:Y:S01]  /*0ed0*/  STG.E.64 desc[UR4][R6.64+0x28], RZ ;  /* 0x000028ff06007986 */ /* 0x000fe2000c101b04 */
[----:B------:R-:W-:Y:S05]  /*0ee0*/  EXIT ;  /* 0x000000000000794d */ /* 0x000fea0003800000 */
.L_x_17:
        /* <DEDUP_REMOVED lines=9> */
.L_x_21:


//--------------------- .nv.global.init           --------------------------
	.section	.nv.global.init,"aw",@progbits
	.align	4
.nv.global.init:
	.type		mrg32k3aM1SubSeq,@object
	.size		mrg32k3aM1SubSeq,(mrg32k3aM2SubSeq - mrg32k3aM1SubSeq)
mrg32k3aM1SubSeq:
        /*0000*/ 	.byte	0x0b, 0xcc, 0xee, 0x04, 0x73, 0x29, 0x8b, 0x6f, 0xf6, 0x53, 0x03, 0xf6, 0x23, 0xf6, 0xea, 0xda
        /* <DEDUP_REMOVED lines=125> */
	.type		mrg32k3aM2SubSeq,@object
	.size		mrg32k3aM2SubSeq,(mrg32k3aM1 - mrg32k3aM2SubSeq)
mrg32k3aM2SubSeq:
        /* <DEDUP_REMOVED lines=126> */
	.type		mrg32k3aM1,@object
	.size		mrg32k3aM1,(mrg32k3aM1Seq - mrg32k3aM1)
mrg32k3aM1:
        /* <DEDUP_REMOVED lines=144> */
	.type		mrg32k3aM1Seq,@object
	.size		mrg32k3aM1Seq,(mrg32k3aM2 - mrg32k3aM1Seq)
mrg32k3aM1Seq:
        /* <DEDUP_REMOVED lines=144> */
	.type		mrg32k3aM2,@object
	.size		mrg32k3aM2,(mrg32k3aM2Seq - mrg32k3aM2)
mrg32k3aM2:
        /* <DEDUP_REMOVED lines=144> */
	.type		mrg32k3aM2Seq,@object
	.size		mrg32k3aM2Seq,(precalc_xorwow_matrix - mrg32k3aM2Seq)
mrg32k3aM2Seq:
        /* <DEDUP_REMOVED lines=144> */
	.type		precalc_xorwow_matrix,@object
	.size		precalc_xorwow_matrix,(precalc_xorwow_offset_matrix - precalc_xorwow_matrix)
precalc_xorwow_matrix:
        /* <DEDUP_REMOVED lines=6400> */
	.type		precalc_xorwow_offset_matrix,@object
	.size		precalc_xorwow_offset_matrix,(.L_1 - precalc_xorwow_offset_matrix)
precalc_xorwow_offset_matrix:
        /* <DEDUP_REMOVED lines=6400> */
.L_1:


//--------------------- .nv.shared.reserved.0     --------------------------
	.section	.nv.shared.reserved.0,"aw",@nobits
	.weak		__nv_reservedSMEM_offset_0_alias
	.size		__nv_reservedSMEM_offset_0_alias, 0, 64
	.other		__nv_reservedSMEM_offset_0_alias,@"STO_CUDA_RESERVED_SHARED STV_DEFAULT"
__nv_reservedSMEM_offset_0_alias:
	.zero		0
	.zero		64


//--------------------- .nv.constant0._Z10normalDistiP17curandStateXORWOWPf --------------------------
	.section	.nv.constant0._Z10normalDistiP17curandStateXORWOWPf,"a",@progbits
	.sectionflags	@""
	.align	4
.nv.constant0._Z10normalDistiP17curandStateXORWOWPf:
	.zero		920


//--------------------- .nv.constant0._Z11uniformDistiP17curandStateXORWOWPf --------------------------
	.section	.nv.constant0._Z11uniformDistiP17curandStateXORWOWPf,"a",@progbits
	.sectionflags	@""
	.align	4
.nv.constant0._Z11uniformDistiP17curandStateXORWOWPf:
	.zero		920


//--------------------- .nv.constant0._Z13initializePRGijP17curandStateXORWOW --------------------------
	.section	.nv.constant0._Z13initializePRGijP17curandStateXORWOW,"a",@progbits
	.sectionflags	@""
	.align	4
.nv.constant0._Z13initializePRGijP17curandStateXORWOW:
	.zero		912


//--------------------- SYMBOLS --------------------------

	.type		.nv.reservedSmem.offset0,@object
	.size		.nv.reservedSmem.offset0,0x4
